//
// Generated by NVIDIA NVVM Compiler
//
// Compiler Build ID: CL-36424714
// Cuda compilation tools, release 13.0, V13.0.88
// Based on NVVM 20.0.0
//

.version 9.0
.target sm_100
.address_size 64

	// .globl	computeCorrespondenceScores

.visible .entry computeCorrespondenceScores(
	.param .u64 .ptr .align 1 computeCorrespondenceScores_param_0,
	.param .u64 .ptr .align 1 computeCorrespondenceScores_param_1,
	.param .u32 computeCorrespondenceScores_param_2,
	.param .u32 computeCorrespondenceScores_param_3,
	.param .u32 computeCorrespondenceScores_param_4,
	.param .u32 computeCorrespondenceScores_param_5,
	.param .u64 .ptr .align 1 computeCorrespondenceScores_param_6,
	.param .u64 .ptr .align 1 computeCorrespondenceScores_param_7,
	.param .u32 computeCorrespondenceScores_param_8,
	.param .u64 .ptr .align 1 computeCorrespondenceScores_param_9,
	.param .u32 computeCorrespondenceScores_param_10
)
{
	.reg .pred 	%p<160>;
	.reg .b16 	%rs<19>;
	.reg .b32 	%r<174>;
	.reg .b32 	%f<154>;
	.reg .b64 	%rd<43>;

	ld.param.u64 	%rd14, [computeCorrespondenceScores_param_0];
	ld.param.u64 	%rd15, [computeCorrespondenceScores_param_1];
	ld.param.u32 	%r76, [computeCorrespondenceScores_param_2];
	ld.param.u32 	%r77, [computeCorrespondenceScores_param_3];
	ld.param.u32 	%r78, [computeCorrespondenceScores_param_4];
	ld.param.u32 	%r79, [computeCorrespondenceScores_param_5];
	ld.param.u64 	%rd11, [computeCorrespondenceScores_param_6];
	ld.param.u64 	%rd12, [computeCorrespondenceScores_param_7];
	ld.param.u32 	%r80, [computeCorrespondenceScores_param_8];
	ld.param.u32 	%r81, [computeCorrespondenceScores_param_10];
	cvta.to.global.u64 	%rd1, %rd15;
	cvta.to.global.u64 	%rd2, %rd14;
	cvta.to.global.u64 	%rd3, %rd12;
	mov.u32 	%r82, %ctaid.x;
	mov.u32 	%r83, %ntid.x;
	mov.u32 	%r84, %tid.x;
	mad.lo.s32 	%r1, %r82, %r83, %r84;
	setp.ge.s32 	%p4, %r1, %r80;
	@%p4 bra 	$L__BB0_30;
	cvta.to.global.u64 	%rd16, %rd11;
	mul.wide.s32 	%rd17, %r1, 24;
	add.s64 	%rd18, %rd16, %rd17;
	ld.global.f32 	%f1, [%rd18];
	ld.global.f32 	%f2, [%rd18+4];
	ld.global.f32 	%f3, [%rd18+8];
	ld.global.f32 	%f4, [%rd18+12];
	ld.global.f32 	%f5, [%rd18+16];
	ld.global.f32 	%f6, [%rd18+20];
	setp.lt.s32 	%p5, %r80, 1;
	mov.b32 	%r173, 0;
	mov.f32 	%f153, 0f00000000;
	@%p5 bra 	$L__BB0_27;
	shr.u32 	%r86, %r81, 31;
	add.s32 	%r87, %r81, %r86;
	shr.s32 	%r2, %r87, 1;
	neg.s32 	%r3, %r2;
	setp.gt.s32 	%p6, %r81, -2;
	@%p6 bra 	$L__BB0_9;
	add.s32 	%r115, %r80, -1;
	min.u32 	%r116, %r115, 499;
	add.s32 	%r4, %r116, 1;
	and.b32  	%r5, %r4, 3;
	setp.lt.u32 	%p65, %r80, 4;
	mov.f32 	%f153, 0f00000000;
	mov.b32 	%r150, 0;
	mov.u32 	%r173, %r150;
	@%p65 bra 	$L__BB0_6;
	and.b32  	%r150, %r4, 1020;
	neg.s32 	%r147, %r150;
	add.s64 	%rd41, %rd3, 16;
	mov.f32 	%f153, 0f00000000;
	mov.b32 	%r173, 0;
$L__BB0_5:
	ld.global.v2.f32 	{%f89, %f90}, [%rd41+-16];
	mul.f32 	%f91, %f2, %f90;
	fma.rn.f32 	%f92, %f1, %f89, %f91;
	add.f32 	%f93, %f3, %f92;
	mul.f32 	%f94, %f5, %f90;
	fma.rn.f32 	%f95, %f4, %f89, %f94;
	add.f32 	%f96, %f6, %f95;
	cvt.rni.s32.f32 	%r118, %f89;
	cvt.rni.s32.f32 	%r119, %f90;
	cvt.rni.s32.f32 	%r120, %f93;
	cvt.rni.s32.f32 	%r121, %f96;
	setp.gt.s32 	%p66, %r118, -1;
	setp.lt.s32 	%p67, %r118, %r76;
	and.pred  	%p68, %p66, %p67;
	setp.gt.s32 	%p69, %r119, -1;
	setp.lt.s32 	%p70, %r119, %r77;
	and.pred  	%p71, %p69, %p70;
	and.pred  	%p73, %p68, %p71;
	setp.gt.s32 	%p74, %r120, -1;
	setp.lt.s32 	%p75, %r120, %r78;
	and.pred  	%p76, %p74, %p75;
	and.pred  	%p78, %p73, %p76;
	setp.gt.s32 	%p79, %r121, -1;
	setp.lt.s32 	%p80, %r121, %r79;
	and.pred  	%p81, %p79, %p80;
	and.pred  	%p83, %p78, %p81;
	add.f32 	%f97, %f153, 0f437F0000;
	selp.f32 	%f98, %f97, %f153, %p83;
	selp.u32 	%r122, 1, 0, %p83;
	add.s32 	%r123, %r173, %r122;
	ld.global.v2.f32 	{%f99, %f100}, [%rd41+-8];
	mul.f32 	%f101, %f2, %f100;
	fma.rn.f32 	%f102, %f1, %f99, %f101;
	add.f32 	%f103, %f3, %f102;
	mul.f32 	%f104, %f5, %f100;
	fma.rn.f32 	%f105, %f4, %f99, %f104;
	add.f32 	%f106, %f6, %f105;
	cvt.rni.s32.f32 	%r124, %f99;
	cvt.rni.s32.f32 	%r125, %f100;
	cvt.rni.s32.f32 	%r126, %f103;
	cvt.rni.s32.f32 	%r127, %f106;
	setp.gt.s32 	%p84, %r124, -1;
	setp.lt.s32 	%p85, %r124, %r76;
	and.pred  	%p86, %p84, %p85;
	setp.gt.s32 	%p87, %r125, -1;
	setp.lt.s32 	%p88, %r125, %r77;
	and.pred  	%p89, %p87, %p88;
	and.pred  	%p91, %p86, %p89;
	setp.gt.s32 	%p92, %r126, -1;
	setp.lt.s32 	%p93, %r126, %r78;
	and.pred  	%p94, %p92, %p93;
	and.pred  	%p96, %p91, %p94;
	setp.gt.s32 	%p97, %r127, -1;
	setp.lt.s32 	%p98, %r127, %r79;
	and.pred  	%p99, %p97, %p98;
	and.pred  	%p101, %p96, %p99;
	add.f32 	%f107, %f98, 0f437F0000;
	selp.f32 	%f108, %f107, %f98, %p101;
	selp.u32 	%r128, 1, 0, %p101;
	add.s32 	%r129, %r123, %r128;
	ld.global.v2.f32 	{%f109, %f110}, [%rd41];
	mul.f32 	%f111, %f2, %f110;
	fma.rn.f32 	%f112, %f1, %f109, %f111;
	add.f32 	%f113, %f3, %f112;
	mul.f32 	%f114, %f5, %f110;
	fma.rn.f32 	%f115, %f4, %f109, %f114;
	add.f32 	%f116, %f6, %f115;
	cvt.rni.s32.f32 	%r130, %f109;
	cvt.rni.s32.f32 	%r131, %f110;
	cvt.rni.s32.f32 	%r132, %f113;
	cvt.rni.s32.f32 	%r133, %f116;
	setp.gt.s32 	%p102, %r130, -1;
	setp.lt.s32 	%p103, %r130, %r76;
	and.pred  	%p104, %p102, %p103;
	setp.gt.s32 	%p105, %r131, -1;
	setp.lt.s32 	%p106, %r131, %r77;
	and.pred  	%p107, %p105, %p106;
	and.pred  	%p109, %p104, %p107;
	setp.gt.s32 	%p110, %r132, -1;
	setp.lt.s32 	%p111, %r132, %r78;
	and.pred  	%p112, %p110, %p111;
	and.pred  	%p114, %p109, %p112;
	setp.gt.s32 	%p115, %r133, -1;
	setp.lt.s32 	%p116, %r133, %r79;
	and.pred  	%p117, %p115, %p116;
	and.pred  	%p119, %p114, %p117;
	add.f32 	%f117, %f108, 0f437F0000;
	selp.f32 	%f118, %f117, %f108, %p119;
	selp.u32 	%r134, 1, 0, %p119;
	add.s32 	%r135, %r129, %r134;
	ld.global.v2.f32 	{%f119, %f120}, [%rd41+8];
	mul.f32 	%f121, %f2, %f120;
	fma.rn.f32 	%f122, %f1, %f119, %f121;
	add.f32 	%f123, %f3, %f122;
	mul.f32 	%f124, %f5, %f120;
	fma.rn.f32 	%f125, %f4, %f119, %f124;
	add.f32 	%f126, %f6, %f125;
	cvt.rni.s32.f32 	%r136, %f119;
	cvt.rni.s32.f32 	%r137, %f120;
	cvt.rni.s32.f32 	%r138, %f123;
	cvt.rni.s32.f32 	%r139, %f126;
	setp.gt.s32 	%p120, %r136, -1;
	setp.lt.s32 	%p121, %r136, %r76;
	and.pred  	%p122, %p120, %p121;
	setp.gt.s32 	%p123, %r137, -1;
	setp.lt.s32 	%p124, %r137, %r77;
	and.pred  	%p125, %p123, %p124;
	and.pred  	%p127, %p122, %p125;
	setp.gt.s32 	%p128, %r138, -1;
	setp.lt.s32 	%p129, %r138, %r78;
	and.pred  	%p130, %p128, %p129;
	and.pred  	%p132, %p127, %p130;
	setp.gt.s32 	%p133, %r139, -1;
	setp.lt.s32 	%p134, %r139, %r79;
	and.pred  	%p135, %p133, %p134;
	and.pred  	%p137, %p132, %p135;
	add.f32 	%f127, %f118, 0f437F0000;
	selp.f32 	%f153, %f127, %f118, %p137;
	selp.u32 	%r140, 1, 0, %p137;
	add.s32 	%r173, %r135, %r140;
	add.s32 	%r147, %r147, 4;
	add.s64 	%rd41, %rd41, 32;
	setp.ne.s32 	%p138, %r147, 0;
	@%p138 bra 	$L__BB0_5;
$L__BB0_6:
	setp.eq.s32 	%p139, %r5, 0;
	@%p139 bra 	$L__BB0_27;
	mul.wide.u32 	%rd34, %r150, 8;
	add.s64 	%rd42, %rd3, %rd34;
	neg.s32 	%r152, %r5;
$L__BB0_8:
	.pragma "nounroll";
	ld.global.v2.f32 	{%f128, %f129}, [%rd42];
	mul.f32 	%f130, %f2, %f129;
	fma.rn.f32 	%f131, %f1, %f128, %f130;
	add.f32 	%f132, %f3, %f131;
	mul.f32 	%f133, %f5, %f129;
	fma.rn.f32 	%f134, %f4, %f128, %f133;
	add.f32 	%f135, %f6, %f134;
	cvt.rni.s32.f32 	%r141, %f128;
	cvt.rni.s32.f32 	%r142, %f129;
	cvt.rni.s32.f32 	%r143, %f132;
	cvt.rni.s32.f32 	%r144, %f135;
	setp.gt.s32 	%p140, %r141, -1;
	setp.lt.s32 	%p141, %r141, %r76;
	and.pred  	%p142, %p140, %p141;
	setp.gt.s32 	%p143, %r142, -1;
	setp.lt.s32 	%p144, %r142, %r77;
	and.pred  	%p145, %p143, %p144;
	and.pred  	%p147, %p142, %p145;
	setp.gt.s32 	%p148, %r143, -1;
	setp.lt.s32 	%p149, %r143, %r78;
	and.pred  	%p150, %p148, %p149;
	and.pred  	%p152, %p147, %p150;
	setp.gt.s32 	%p153, %r144, -1;
	setp.lt.s32 	%p154, %r144, %r79;
	and.pred  	%p155, %p153, %p154;
	and.pred  	%p157, %p152, %p155;
	add.f32 	%f136, %f153, 0f437F0000;
	selp.f32 	%f153, %f136, %f153, %p157;
	selp.u32 	%r145, 1, 0, %p157;
	add.s32 	%r173, %r173, %r145;
	add.s64 	%rd42, %rd42, 8;
	add.s32 	%r152, %r152, 1;
	setp.eq.s32 	%p158, %r152, 0;
	@%p158 bra 	$L__BB0_27;
	bra.uni 	$L__BB0_8;
$L__BB0_9:
	abs.s32 	%r20, %r2;
	add.s32 	%r89, %r80, -1;
	min.u32 	%r21, %r89, 499;
	add.s32 	%r22, %r2, %r20;
	max.s32 	%r90, %r2, %r3;
	neg.s32 	%r23, %r90;
	mov.f32 	%f153, 0f00000000;
	mov.b32 	%r154, 0;
	mov.u32 	%r173, %r154;
$L__BB0_10:
	ld.param.u64 	%rd39, [computeCorrespondenceScores_param_7];
	cvta.to.global.u64 	%rd19, %rd39;
	mul.wide.u32 	%rd20, %r154, 8;
	add.s64 	%rd21, %rd19, %rd20;
	ld.global.v2.f32 	{%f31, %f32}, [%rd21];
	mul.f32 	%f33, %f2, %f32;
	fma.rn.f32 	%f34, %f1, %f31, %f33;
	add.f32 	%f35, %f3, %f34;
	mul.f32 	%f36, %f5, %f32;
	fma.rn.f32 	%f37, %f4, %f31, %f36;
	add.f32 	%f38, %f6, %f37;
	cvt.rni.s32.f32 	%r26, %f31;
	cvt.rni.s32.f32 	%r27, %f32;
	cvt.rni.s32.f32 	%r28, %f35;
	cvt.rni.s32.f32 	%r29, %f38;
	setp.gt.s32 	%p7, %r26, -1;
	setp.lt.s32 	%p8, %r26, %r76;
	and.pred  	%p9, %p7, %p8;
	setp.gt.s32 	%p10, %r27, -1;
	setp.lt.s32 	%p11, %r27, %r77;
	and.pred  	%p12, %p10, %p11;
	and.pred  	%p14, %p9, %p12;
	setp.gt.s32 	%p15, %r28, -1;
	setp.lt.s32 	%p16, %r28, %r78;
	and.pred  	%p17, %p15, %p16;
	and.pred  	%p19, %p14, %p17;
	setp.gt.s32 	%p20, %r29, -1;
	setp.lt.s32 	%p21, %r29, %r79;
	and.pred  	%p22, %p20, %p21;
	and.pred  	%p24, %p19, %p22;
	not.pred 	%p25, %p24;
	@%p25 bra 	$L__BB0_26;
	neg.s32 	%r156, %r2;
	sub.s32 	%r31, %r26, %r2;
	sub.s32 	%r32, %r28, %r2;
	setp.gt.s32 	%p26, %r32, -1;
	setp.lt.s32 	%p27, %r32, %r78;
	and.pred  	%p1, %p26, %p27;
	mov.f32 	%f148, 0f00000000;
	mov.b32 	%r169, 0;
$L__BB0_12:
	neg.s32 	%r158, %r2;
	and.b32  	%r93, %r22, 1;
	setp.eq.b32 	%p28, %r93, 1;
	add.s32 	%r36, %r156, %r27;
	add.s32 	%r37, %r156, %r29;
	setp.gt.s32 	%p29, %r36, -1;
	setp.lt.s32 	%p30, %r36, %r77;
	and.pred  	%p2, %p29, %p30;
	setp.gt.s32 	%p31, %r37, -1;
	setp.lt.s32 	%p32, %r37, %r79;
	and.pred  	%p3, %p31, %p32;
	@%p28 bra 	$L__BB0_15;
	sub.s32 	%r158, 1, %r2;
	setp.gt.s32 	%p33, %r31, -1;
	setp.lt.s32 	%p34, %r31, %r76;
	and.pred  	%p35, %p33, %p34;
	and.pred  	%p36, %p35, %p2;
	and.pred  	%p37, %p36, %p1;
	and.pred  	%p38, %p37, %p3;
	not.pred 	%p39, %p38;
	@%p39 bra 	$L__BB0_15;
	mad.lo.s32 	%r94, %r36, %r76, %r31;
	mad.lo.s32 	%r95, %r37, %r78, %r32;
	shl.b32 	%r96, %r95, 2;
	shl.b32 	%r97, %r94, 2;
	cvt.s64.s32 	%rd22, %r97;
	add.s64 	%rd23, %rd2, %rd22;
	ld.global.u8 	%rs1, [%rd23];
	cvt.rn.f32.u16 	%f41, %rs1;
	cvt.s64.s32 	%rd24, %r96;
	add.s64 	%rd25, %rd1, %rd24;
	ld.global.u8 	%rs2, [%rd25];
	cvt.rn.f32.u16 	%f42, %rs2;
	sub.f32 	%f43, %f41, %f42;
	abs.f32 	%f44, %f43;
	add.f32 	%f45, %f148, %f44;
	ld.global.u8 	%rs3, [%rd23+1];
	cvt.rn.f32.u16 	%f46, %rs3;
	ld.global.u8 	%rs4, [%rd25+1];
	cvt.rn.f32.u16 	%f47, %rs4;
	sub.f32 	%f48, %f46, %f47;
	abs.f32 	%f49, %f48;
	add.f32 	%f50, %f45, %f49;
	ld.global.u8 	%rs5, [%rd23+2];
	cvt.rn.f32.u16 	%f51, %rs5;
	ld.global.u8 	%rs6, [%rd25+2];
	cvt.rn.f32.u16 	%f52, %rs6;
	sub.f32 	%f53, %f51, %f52;
	abs.f32 	%f54, %f53;
	add.f32 	%f148, %f50, %f54;
	add.s32 	%r169, %r169, 1;
$L__BB0_15:
	setp.eq.s32 	%p40, %r22, 0;
	@%p40 bra 	$L__BB0_22;
	add.s32 	%r167, %r23, %r158;
	add.s32 	%r166, %r28, %r158;
	mul.lo.s32 	%r98, %r37, %r78;
	shl.b32 	%r99, %r98, 2;
	shl.b32 	%r100, %r28, 2;
	add.s32 	%r101, %r100, %r99;
	shl.b32 	%r102, %r158, 2;
	add.s32 	%r165, %r101, %r102;
	add.s32 	%r103, %r166, %r98;
	shl.b32 	%r164, %r103, 2;
	add.s32 	%r163, %r26, %r158;
	mul.lo.s32 	%r104, %r36, %r76;
	shl.b32 	%r105, %r104, 2;
	shl.b32 	%r106, %r26, 2;
	add.s32 	%r107, %r106, %r105;
	add.s32 	%r162, %r107, %r102;
	add.s32 	%r108, %r163, %r104;
	shl.b32 	%r161, %r108, 2;
$L__BB0_17:
	setp.gt.s32 	%p41, %r163, -1;
	setp.lt.s32 	%p42, %r163, %r76;
	and.pred  	%p43, %p41, %p42;
	and.pred  	%p44, %p43, %p2;
	setp.gt.s32 	%p45, %r166, -1;
	setp.lt.s32 	%p46, %r166, %r78;
	and.pred  	%p47, %p45, %p46;
	and.pred  	%p48, %p44, %p47;
	and.pred  	%p49, %p48, %p3;
	not.pred 	%p50, %p49;
	@%p50 bra 	$L__BB0_19;
	cvt.s64.s32 	%rd26, %r161;
	add.s64 	%rd27, %rd2, %rd26;
	ld.global.u8 	%rs7, [%rd27];
	cvt.rn.f32.u16 	%f55, %rs7;
	cvt.s64.s32 	%rd28, %r164;
	add.s64 	%rd29, %rd1, %rd28;
	ld.global.u8 	%rs8, [%rd29];
	cvt.rn.f32.u16 	%f56, %rs8;
	sub.f32 	%f57, %f55, %f56;
	abs.f32 	%f58, %f57;
	add.f32 	%f59, %f148, %f58;
	ld.global.u8 	%rs9, [%rd27+1];
	cvt.rn.f32.u16 	%f60, %rs9;
	ld.global.u8 	%rs10, [%rd29+1];
	cvt.rn.f32.u16 	%f61, %rs10;
	sub.f32 	%f62, %f60, %f61;
	abs.f32 	%f63, %f62;
	add.f32 	%f64, %f59, %f63;
	ld.global.u8 	%rs11, [%rd27+2];
	cvt.rn.f32.u16 	%f65, %rs11;
	ld.global.u8 	%rs12, [%rd29+2];
	cvt.rn.f32.u16 	%f66, %rs12;
	sub.f32 	%f67, %f65, %f66;
	abs.f32 	%f68, %f67;
	add.f32 	%f148, %f64, %f68;
	add.s32 	%r169, %r169, 1;
$L__BB0_19:
	add.s32 	%r109, %r163, 1;
	add.s32 	%r110, %r166, 1;
	setp.gt.s32 	%p51, %r109, -1;
	setp.lt.s32 	%p52, %r109, %r76;
	and.pred  	%p53, %p51, %p52;
	and.pred  	%p54, %p53, %p2;
	setp.gt.s32 	%p55, %r110, -1;
	setp.lt.s32 	%p56, %r110, %r78;
	and.pred  	%p57, %p55, %p56;
	and.pred  	%p58, %p54, %p57;
	and.pred  	%p59, %p58, %p3;
	not.pred 	%p60, %p59;
	@%p60 bra 	$L__BB0_21;
	add.s32 	%r111, %r165, 4;
	add.s32 	%r112, %r162, 4;
	cvt.s64.s32 	%rd30, %r112;
	add.s64 	%rd31, %rd2, %rd30;
	ld.global.u8 	%rs13, [%rd31];
	cvt.rn.f32.u16 	%f69, %rs13;
	cvt.s64.s32 	%rd32, %r111;
	add.s64 	%rd33, %rd1, %rd32;
	ld.global.u8 	%rs14, [%rd33];
	cvt.rn.f32.u16 	%f70, %rs14;
	sub.f32 	%f71, %f69, %f70;
	abs.f32 	%f72, %f71;
	add.f32 	%f73, %f148, %f72;
	ld.global.u8 	%rs15, [%rd31+1];
	cvt.rn.f32.u16 	%f74, %rs15;
	ld.global.u8 	%rs16, [%rd33+1];
	cvt.rn.f32.u16 	%f75, %rs16;
	sub.f32 	%f76, %f74, %f75;
	abs.f32 	%f77, %f76;
	add.f32 	%f78, %f73, %f77;
	ld.global.u8 	%rs17, [%rd31+2];
	cvt.rn.f32.u16 	%f79, %rs17;
	ld.global.u8 	%rs18, [%rd33+2];
	cvt.rn.f32.u16 	%f80, %rs18;
	sub.f32 	%f81, %f79, %f80;
	abs.f32 	%f82, %f81;
	add.f32 	%f148, %f78, %f82;
	add.s32 	%r169, %r169, 1;
$L__BB0_21:
	add.s32 	%r167, %r167, 2;
	add.s32 	%r166, %r166, 2;
	add.s32 	%r165, %r165, 8;
	add.s32 	%r164, %r164, 8;
	add.s32 	%r163, %r163, 2;
	add.s32 	%r162, %r162, 8;
	add.s32 	%r161, %r161, 8;
	setp.ne.s32 	%p61, %r167, 1;
	@%p61 bra 	$L__BB0_17;
$L__BB0_22:
	add.s32 	%r71, %r156, 1;
	setp.ne.s32 	%p62, %r156, %r20;
	mov.u32 	%r156, %r71;
	@%p62 bra 	$L__BB0_12;
	setp.lt.s32 	%p63, %r169, 1;
	mov.f32 	%f151, 0f437F0000;
	@%p63 bra 	$L__BB0_25;
	cvt.rn.f32.u32 	%f84, %r169;
	mul.f32 	%f85, %f84, 0f40400000;
	div.rn.f32 	%f151, %f148, %f85;
$L__BB0_25:
	add.f32 	%f153, %f153, %f151;
	add.s32 	%r173, %r173, 1;
$L__BB0_26:
	add.s32 	%r74, %r154, 1;
	setp.ne.s32 	%p64, %r154, %r21;
	mov.u32 	%r154, %r74;
	@%p64 bra 	$L__BB0_10;
$L__BB0_27:
	ld.param.u64 	%rd40, [computeCorrespondenceScores_param_9];
	cvta.to.global.u64 	%rd10, %rd40;
	setp.lt.s32 	%p159, %r173, 1;
	@%p159 bra 	$L__BB0_29;
	cvt.rn.f32.u32 	%f137, %r173;
	div.rn.f32 	%f138, %f153, %f137;
	mul.wide.s32 	%rd37, %r1, 4;
	add.s64 	%rd38, %rd10, %rd37;
	st.global.f32 	[%rd38], %f138;
	bra.uni 	$L__BB0_30;
$L__BB0_29:
	mul.wide.s32 	%rd35, %r1, 4;
	add.s64 	%rd36, %rd10, %rd35;
	mov.b32 	%r146, 1203982336;
	st.global.u32 	[%rd36], %r146;
$L__BB0_30:
	ret;

}
	// .globl	removeOutliers
.visible .entry removeOutliers(
	.param .u64 .ptr .align 1 removeOutliers_param_0,
	.param .u64 .ptr .align 1 removeOutliers_param_1,
	.param .u32 removeOutliers_param_2,
	.param .u32 removeOutliers_param_3,
	.param .f32 removeOutliers_param_4
)
{
	.reg .pred 	%p<16>;
	.reg .b32 	%r<23>;
	.reg .b32 	%f<15>;
	.reg .b64 	%rd<15>;

	ld.param.u64 	%rd7, [removeOutliers_param_0];
	ld.param.u64 	%rd6, [removeOutliers_param_1];
	ld.param.u32 	%r7, [removeOutliers_param_2];
	ld.param.u32 	%r9, [removeOutliers_param_3];
	ld.param.f32 	%f1, [removeOutliers_param_4];
	cvta.to.global.u64 	%rd1, %rd7;
	mov.u32 	%r10, %ctaid.x;
	mov.u32 	%r11, %ntid.x;
	mov.u32 	%r12, %tid.x;
	mad.lo.s32 	%r1, %r10, %r11, %r12;
	mov.u32 	%r13, %ctaid.y;
	mov.u32 	%r14, %ntid.y;
	mov.u32 	%r15, %tid.y;
	mad.lo.s32 	%r16, %r13, %r14, %r15;
	setp.ge.s32 	%p1, %r1, %r7;
	setp.ge.s32 	%p2, %r16, %r9;
	or.pred  	%p3, %p1, %p2;
	@%p3 bra 	$L__BB1_8;
	mad.lo.s32 	%r3, %r7, %r16, %r1;
	mul.lo.s32 	%r4, %r9, %r7;
	shl.b32 	%r17, %r4, 1;
	add.s32 	%r18, %r17, %r3;
	mul.wide.s32 	%rd8, %r18, 4;
	add.s64 	%rd2, %rd1, %rd8;
	ld.global.f32 	%f2, [%rd2];
	setp.lt.f32 	%p4, %f2, 0f3F000000;
	@%p4 bra 	$L__BB1_8;
	mul.wide.s32 	%rd9, %r3, 4;
	add.s64 	%rd10, %rd1, %rd9;
	ld.global.f32 	%f3, [%rd10];
	mul.wide.s32 	%rd3, %r4, 4;
	add.s64 	%rd11, %rd10, %rd3;
	ld.global.f32 	%f4, [%rd11];
	cvt.rmi.s32.f32 	%r5, %f3;
	cvt.rmi.s32.f32 	%r6, %f4;
	setp.lt.s32 	%p5, %r5, 0;
	setp.ge.s32 	%p6, %r5, %r7;
	or.pred  	%p7, %p5, %p6;
	setp.lt.s32 	%p8, %r6, 0;
	setp.ge.s32 	%p9, %r6, %r9;
	or.pred  	%p10, %p8, %p9;
	or.pred  	%p12, %p7, %p10;
	not.pred 	%p13, %p12;
	@%p13 bra 	$L__BB1_4;
	mov.b32 	%r22, 0;
	st.global.u32 	[%rd2], %r22;
	bra.uni 	$L__BB1_8;
$L__BB1_4:
	mad.lo.s32 	%r19, %r6, %r7, %r5;
	cvta.to.global.u64 	%rd12, %rd6;
	mul.wide.s32 	%rd13, %r19, 4;
	add.s64 	%rd4, %rd12, %rd13;
	add.s64 	%rd5, %rd4, %rd3;
	add.s64 	%rd14, %rd5, %rd3;
	ld.global.f32 	%f5, [%rd14];
	setp.geu.f32 	%p14, %f5, 0f3F000000;
	@%p14 bra 	$L__BB1_6;
	mov.b32 	%r21, 0;
	st.global.u32 	[%rd2], %r21;
	bra.uni 	$L__BB1_8;
$L__BB1_6:
	ld.global.f32 	%f6, [%rd5];
	ld.global.f32 	%f7, [%rd4];
	cvt.rn.f32.s32 	%f8, %r1;
	sub.f32 	%f9, %f7, %f8;
	cvt.rn.f32.u32 	%f10, %r16;
	sub.f32 	%f11, %f6, %f10;
	mul.f32 	%f12, %f9, %f9;
	fma.rn.f32 	%f13, %f11, %f11, %f12;
	sqrt.rn.f32 	%f14, %f13;
	setp.leu.f32 	%p15, %f14, %f1;
	@%p15 bra 	$L__BB1_8;
	mov.b32 	%r20, 0;
	st.global.u32 	[%rd2], %r20;
$L__BB1_8:
	ret;

}
	// .globl	smoothGridPoints
.visible .entry smoothGridPoints(
	.param .u64 .ptr .align 1 smoothGridPoints_param_0,
	.param .u64 .ptr .align 1 smoothGridPoints_param_1,
	.param .u64 .ptr .align 1 smoothGridPoints_param_2,
	.param .u64 .ptr .align 1 smoothGridPoints_param_3,
	.param .u64 .ptr .align 1 smoothGridPoints_param_4,
	.param .u64 .ptr .align 1 smoothGridPoints_param_5,
	.param .u32 smoothGridPoints_param_6,
	.param .u32 smoothGridPoints_param_7
)
{
	.reg .pred 	%p<27>;
	.reg .b32 	%r<18>;
	.reg .b32 	%f<43>;
	.reg .b64 	%rd<54>;

	ld.param.u64 	%rd9, [smoothGridPoints_param_0];
	ld.param.u64 	%rd10, [smoothGridPoints_param_1];
	ld.param.u64 	%rd11, [smoothGridPoints_param_2];
	ld.param.u64 	%rd12, [smoothGridPoints_param_3];
	ld.param.u64 	%rd13, [smoothGridPoints_param_4];
	ld.param.u64 	%rd8, [smoothGridPoints_param_5];
	ld.param.u32 	%r5, [smoothGridPoints_param_6];
	ld.param.u32 	%r7, [smoothGridPoints_param_7];
	cvta.to.global.u64 	%rd1, %rd13;
	cvta.to.global.u64 	%rd2, %rd10;
	cvta.to.global.u64 	%rd3, %rd12;
	cvta.to.global.u64 	%rd4, %rd9;
	cvta.to.global.u64 	%rd5, %rd11;
	mov.u32 	%r8, %ctaid.x;
	mov.u32 	%r9, %ntid.x;
	mov.u32 	%r10, %tid.x;
	mad.lo.s32 	%r1, %r8, %r9, %r10;
	mov.u32 	%r11, %ctaid.y;
	mov.u32 	%r12, %ntid.y;
	mov.u32 	%r13, %tid.y;
	mad.lo.s32 	%r14, %r11, %r12, %r13;
	setp.ge.s32 	%p5, %r1, %r5;
	setp.ge.s32 	%p6, %r14, %r7;
	or.pred  	%p7, %p5, %p6;
	@%p7 bra 	$L__BB2_16;
	cvta.to.global.u64 	%rd14, %rd8;
	mad.lo.s32 	%r3, %r5, %r14, %r1;
	mul.wide.s32 	%rd15, %r3, 4;
	add.s64 	%rd6, %rd5, %rd15;
	ld.global.f32 	%f2, [%rd6];
	add.s64 	%rd16, %rd14, %rd15;
	st.global.f32 	[%rd16], %f2;
	setp.lt.f32 	%p9, %f2, 0f3F000000;
	setp.eq.s32 	%p10, %r1, 0;
	or.pred  	%p11, %p10, %p9;
	mov.pred 	%p25, -1;
	@%p11 bra 	$L__BB2_3;
	add.s32 	%r15, %r5, -1;
	setp.eq.s32 	%p25, %r1, %r15;
$L__BB2_3:
	setp.ne.s32 	%p12, %r14, 0;
	not.pred 	%p13, %p25;
	and.pred  	%p14, %p13, %p12;
	add.s32 	%r16, %r7, -1;
	setp.ne.s32 	%p15, %r14, %r16;
	and.pred  	%p16, %p14, %p15;
	@%p16 bra 	$L__BB2_5;
	add.s64 	%rd50, %rd4, %rd15;
	ld.global.f32 	%f41, [%rd50];
	add.s64 	%rd51, %rd3, %rd15;
	st.global.f32 	[%rd51], %f41;
	add.s64 	%rd52, %rd2, %rd15;
	ld.global.f32 	%f42, [%rd52];
	add.s64 	%rd53, %rd1, %rd15;
	st.global.f32 	[%rd53], %f42;
	bra.uni 	$L__BB2_16;
$L__BB2_5:
	sub.s32 	%r4, %r3, %r5;
	ld.global.f32 	%f3, [%rd6+-4];
	setp.leu.f32 	%p18, %f3, 0f3F000000;
	mov.pred 	%p4, 0;
	@%p18 bra 	$L__BB2_7;
	ld.global.f32 	%f4, [%rd6+4];
	setp.gt.f32 	%p4, %f4, 0f3F000000;
$L__BB2_7:
	mul.wide.s32 	%rd17, %r4, 4;
	add.s64 	%rd18, %rd5, %rd17;
	ld.global.f32 	%f5, [%rd18];
	setp.leu.f32 	%p19, %f5, 0f3F000000;
	@%p19 bra 	$L__BB2_10;
	mul.wide.s32 	%rd7, %r5, 4;
	add.s64 	%rd19, %rd6, %rd7;
	ld.global.f32 	%f6, [%rd19];
	setp.leu.f32 	%p21, %f6, 0f3F000000;
	not.pred 	%p22, %p4;
	or.pred  	%p23, %p22, %p21;
	@%p23 bra 	$L__BB2_12;
	add.s64 	%rd40, %rd4, %rd15;
	ld.global.f32 	%f25, [%rd40+-4];
	ld.global.f32 	%f26, [%rd40+4];
	add.f32 	%f27, %f25, %f26;
	add.s64 	%rd42, %rd4, %rd17;
	ld.global.f32 	%f28, [%rd42];
	add.f32 	%f29, %f27, %f28;
	add.s64 	%rd43, %rd40, %rd7;
	ld.global.f32 	%f30, [%rd43];
	add.f32 	%f31, %f29, %f30;
	mul.f32 	%f32, %f31, 0f3E800000;
	add.s64 	%rd44, %rd3, %rd15;
	st.global.f32 	[%rd44], %f32;
	add.s64 	%rd45, %rd2, %rd15;
	ld.global.f32 	%f33, [%rd45+-4];
	ld.global.f32 	%f34, [%rd45+4];
	add.f32 	%f35, %f33, %f34;
	add.s64 	%rd46, %rd2, %rd17;
	ld.global.f32 	%f36, [%rd46];
	add.f32 	%f37, %f35, %f36;
	add.s64 	%rd47, %rd45, %rd7;
	ld.global.f32 	%f38, [%rd47];
	add.f32 	%f39, %f37, %f38;
	mul.f32 	%f40, %f39, 0f3E800000;
	add.s64 	%rd48, %rd1, %rd15;
	st.global.f32 	[%rd48], %f40;
	bra.uni 	$L__BB2_16;
$L__BB2_10:
	not.pred 	%p20, %p4;
	@%p20 bra 	$L__BB2_15;
$L__BB2_11:
	add.s64 	%rd35, %rd4, %rd15;
	ld.global.f32 	%f17, [%rd35+-4];
	ld.global.f32 	%f18, [%rd35+4];
	add.f32 	%f19, %f17, %f18;
	mul.f32 	%f20, %f19, 0f3F000000;
	add.s64 	%rd36, %rd3, %rd15;
	st.global.f32 	[%rd36], %f20;
	add.s64 	%rd37, %rd2, %rd15;
	ld.global.f32 	%f21, [%rd37+-4];
	ld.global.f32 	%f22, [%rd37+4];
	add.f32 	%f23, %f21, %f22;
	mul.f32 	%f24, %f23, 0f3F000000;
	add.s64 	%rd38, %rd1, %rd15;
	st.global.f32 	[%rd38], %f24;
	bra.uni 	$L__BB2_16;
$L__BB2_12:
	@%p4 bra 	$L__BB2_11;
	setp.leu.f32 	%p24, %f6, 0f3F000000;
	@%p24 bra 	$L__BB2_15;
	add.s32 	%r17, %r3, %r5;
	add.s64 	%rd26, %rd4, %rd17;
	ld.global.f32 	%f9, [%rd26];
	mul.wide.s32 	%rd27, %r17, 4;
	add.s64 	%rd28, %rd4, %rd27;
	ld.global.f32 	%f10, [%rd28];
	add.f32 	%f11, %f9, %f10;
	mul.f32 	%f12, %f11, 0f3F000000;
	add.s64 	%rd30, %rd3, %rd15;
	st.global.f32 	[%rd30], %f12;
	add.s64 	%rd31, %rd2, %rd17;
	ld.global.f32 	%f13, [%rd31];
	add.s64 	%rd32, %rd2, %rd27;
	ld.global.f32 	%f14, [%rd32];
	add.f32 	%f15, %f13, %f14;
	mul.f32 	%f16, %f15, 0f3F000000;
	add.s64 	%rd33, %rd1, %rd15;
	st.global.f32 	[%rd33], %f16;
	bra.uni 	$L__BB2_16;
$L__BB2_15:
	add.s64 	%rd21, %rd4, %rd15;
	ld.global.f32 	%f7, [%rd21];
	add.s64 	%rd22, %rd3, %rd15;
	st.global.f32 	[%rd22], %f7;
	add.s64 	%rd23, %rd2, %rd15;
	ld.global.f32 	%f8, [%rd23];
	add.s64 	%rd24, %rd1, %rd15;
	st.global.f32 	[%rd24], %f8;
$L__BB2_16:
	ret;

}


// ===== COMPILED SASS (sm_100) =====

	.target	sm_100

	.elftype	@"ET_EXEC"


//--------------------- .note.nv.tkinfo           --------------------------
	.section	.note.nv.tkinfo,"",@"SHT_NOTE"
	.sectionflags	@"SHF_NOTE_NV_TKINFO"
	.tkinfo
        /*0018*/ 	.word	0x00000002
        /*0030*/ 	.string	""
        /*0030*/ 	.string	"ptxas"
        /*0030*/ 	.string	"Cuda compilation tools, release 13.0, V13.0.88"
        /*0030*/ 	.string	"Build cuda_13.0.r13.0/compiler.36424714_0"
        /*0030*/ 	.string	"-arch sm_100 -m 64 "



//--------------------- .note.nv.cuinfo           --------------------------
	.section	.note.nv.cuinfo,"",@"SHT_NOTE"
	.sectionflags	@"SHF_NOTE_NV_CUINFO"
        /*0018*/ 	.short	0x0002
        /*001a*/ 	.short	0x0064
        /*001c*/ 	.short	0x0082
	.zero		2


//--------------------- .nv.info                  --------------------------
	.section	.nv.info,"",@"SHT_CUDA_INFO"
	.align	4


	//----- nvinfo : EIATTR_REGCOUNT
	.align		4
        /*0000*/ 	.byte	0x04, 0x2f
        /*0002*/ 	.short	(.L_1 - .L_0)
	.align		4
.L_0:
        /*0004*/ 	.word	index@(computeCorrespondenceScores)
        /*0008*/ 	.word	0x00000027


	//----- nvinfo : EIATTR_FRAME_SIZE
	.align		4
.L_1:
        /*000c*/ 	.byte	0x04, 0x11
        /*000e*/ 	.short	(.L_3 - .L_2)
	.align		4
.L_2:
        /*0010*/ 	.word	index@($__internal_1_$__cuda_sm3x_div_rn_noftz_f32_slowpath)
        /*0014*/ 	.word	0x00000000


	//----- nvinfo : EIATTR_FRAME_SIZE
	.align		4
.L_3:
        /*0018*/ 	.byte	0x04, 0x11
        /*001a*/ 	.short	(.L_5 - .L_4)
	.align		4
.L_4:
        /*001c*/ 	.word	index@(computeCorrespondenceScores)
        /*0020*/ 	.word	0x00000000


	//----- nvinfo : EIATTR_REGCOUNT
	.align		4
.L_5:
        /*0024*/ 	.byte	0x04, 0x2f
        /*0026*/ 	.short	(.L_7 - .L_6)
	.align		4
.L_6:
        /*0028*/ 	.word	index@(removeOutliers)
        /*002c*/ 	.word	0x00000012


	//----- nvinfo : EIATTR_FRAME_SIZE
	.align		4
.L_7:
        /*0030*/ 	.byte	0x04, 0x11
        /*0032*/ 	.short	(.L_9 - .L_8)
	.align		4
.L_8:
        /*0034*/ 	.word	index@($__internal_0_$__cuda_sm20_sqrt_rn_f32_slowpath)
        /*0038*/ 	.word	0x00000000


	//----- nvinfo : EIATTR_FRAME_SIZE
	.align		4
.L_9:
        /*003c*/ 	.byte	0x04, 0x11
        /*003e*/ 	.short	(.L_11 - .L_10)
	.align		4
.L_10:
        /*0040*/ 	.word	index@(removeOutliers)
        /*0044*/ 	.word	0x00000000


	//----- nvinfo : EIATTR_REGCOUNT
	.align		4
.L_11:
        /*0048*/ 	.byte	0x04, 0x2f
        /*004a*/ 	.short	(.L_13 - .L_12)
	.align		4
.L_12:
        /*004c*/ 	.word	index@(smoothGridPoints)
        /*0050*/ 	.word	0x00000016


	//----- nvinfo : EIATTR_FRAME_SIZE
	.align		4
.L_13:
        /*0054*/ 	.byte	0x04, 0x11
        /*0056*/ 	.short	(.L_15 - .L_14)
	.align		4
.L_14:
        /*0058*/ 	.word	index@(smoothGridPoints)
        /*005c*/ 	.word	0x00000000


	//----- nvinfo : EIATTR_MIN_STACK_SIZE
	.align		4
.L_15:
        /*0060*/ 	.byte	0x04, 0x12
        /*0062*/ 	.short	(.L_17 - .L_16)
	.align		4
.L_16:
        /*0064*/ 	.word	index@(smoothGridPoints)
        /*0068*/ 	.word	0x00000000


	//----- nvinfo : EIATTR_MIN_STACK_SIZE
	.align		4
.L_17:
        /*006c*/ 	.byte	0x04, 0x12
        /*006e*/ 	.short	(.L_19 - .L_18)
	.align		4
.L_18:
        /*0070*/ 	.word	index@(removeOutliers)
        /*0074*/ 	.word	0x00000000


	//----- nvinfo : EIATTR_MIN_STACK_SIZE
	.align		4
.L_19:
        /*0078*/ 	.byte	0x04, 0x12
        /*007a*/ 	.short	(.L_21 - .L_20)
	.align		4
.L_20:
        /*007c*/ 	.word	index@(computeCorrespondenceScores)
        /*0080*/ 	.word	0x00000000
.L_21:


//--------------------- .nv.compat                --------------------------
	.section	.nv.compat,"",@"SHT_CUDA_COMPAT_INFO"
	.align	4
        /*0000*/ 	.byte	0x02, 0x09, 0x00, 0x00, 0x02, 0x02, 0x01, 0x00, 0x02, 0x05, 0x05, 0x00, 0x03, 0x07, 0x01, 0x01
        /*0010*/ 	.byte	0x02, 0x03, 0x00, 0x00, 0x02, 0x06, 0x01, 0x00, 0x04, 0x0b, 0x08, 0x00, 0x01, 0x00, 0x00, 0x00
        /*0020*/ 	.byte	0x00, 0x00, 0x00, 0x00


//--------------------- .nv.info.smoothGridPoints --------------------------
	.section	.nv.info.smoothGridPoints,"",@"SHT_CUDA_INFO"
	.sectionflags	@""
	.align	4


	//----- nvinfo : EIATTR_CUDA_API_VERSION
	.align		4
        /*0000*/ 	.byte	0x04, 0x37
        /*0002*/ 	.short	(.L_23 - .L_22)
.L_22:
        /*0004*/ 	.word	0x00000082


	//----- nvinfo : EIATTR_KPARAM_INFO
	.align		4
.L_23:
        /*0008*/ 	.byte	0x04, 0x17
        /*000a*/ 	.short	(.L_25 - .L_24)
.L_24:
        /*000c*/ 	.word	0x00000000
        /*0010*/ 	.short	0x0007
        /*0012*/ 	.short	0x0034
        /*0014*/ 	.byte	0x00, 0xf0, 0x11, 0x00


	//----- nvinfo : EIATTR_KPARAM_INFO
	.align		4
.L_25:
        /*0018*/ 	.byte	0x04, 0x17
        /*001a*/ 	.short	(.L_27 - .L_26)
.L_26:
        /*001c*/ 	.word	0x00000000
        /*0020*/ 	.short	0x0006
        /*0022*/ 	.short	0x0030
        /*0024*/ 	.byte	0x00, 0xf0, 0x11, 0x00


	//----- nvinfo : EIATTR_KPARAM_INFO
	.align		4
.L_27:
        /*0028*/ 	.byte	0x04, 0x17
        /*002a*/ 	.short	(.L_29 - .L_28)
.L_28:
        /*002c*/ 	.word	0x00000000
        /*0030*/ 	.short	0x0005
        /*0032*/ 	.short	0x0028
        /*0034*/ 	.byte	0x00, 0xf5, 0x21, 0x00


	//----- nvinfo : EIATTR_KPARAM_INFO
	.align		4
.L_29:
        /*0038*/ 	.byte	0x04, 0x17
        /*003a*/ 	.short	(.L_31 - .L_30)
.L_30:
        /*003c*/ 	.word	0x00000000
        /*0040*/ 	.short	0x0004
        /*0042*/ 	.short	0x0020
        /*0044*/ 	.byte	0x00, 0xf5, 0x21, 0x00


	//----- nvinfo : EIATTR_KPARAM_INFO
	.align		4
.L_31:
        /*0048*/ 	.byte	0x04, 0x17
        /*004a*/ 	.short	(.L_33 - .L_32)
.L_32:
        /*004c*/ 	.word	0x00000000
        /*0050*/ 	.short	0x0003
        /*0052*/ 	.short	0x0018
        /*0054*/ 	.byte	0x00, 0xf5, 0x21, 0x00


	//----- nvinfo : EIATTR_KPARAM_INFO
	.align		4
.L_33:
        /*0058*/ 	.byte	0x04, 0x17
        /*005a*/ 	.short	(.L_35 - .L_34)
.L_34:
        /*005c*/ 	.word	0x00000000
        /*0060*/ 	.short	0x0002
        /*0062*/ 	.short	0x0010
        /*0064*/ 	.byte	0x00, 0xf5, 0x21, 0x00


	//----- nvinfo : EIATTR_KPARAM_INFO
	.align		4
.L_35:
        /*0068*/ 	.byte	0x04, 0x17
        /*006a*/ 	.short	(.L_37 - .L_36)
.L_36:
        /*006c*/ 	.word	0x00000000
        /*0070*/ 	.short	0x0001
        /*0072*/ 	.short	0x0008
        /*0074*/ 	.byte	0x00, 0xf5, 0x21, 0x00


	//----- nvinfo : EIATTR_KPARAM_INFO
	.align		4
.L_37:
        /*0078*/ 	.byte	0x04, 0x17
        /*007a*/ 	.short	(.L_39 - .L_38)
.L_38:
        /*007c*/ 	.word	0x00000000
        /*0080*/ 	.short	0x0000
        /*0082*/ 	.short	0x0000
        /*0084*/ 	.byte	0x00, 0xf5, 0x21, 0x00


	//----- nvinfo : EIATTR_SPARSE_MMA_MASK
	.align		4
.L_39:
        /*0088*/ 	.byte	0x03, 0x50
        /*008a*/ 	.short	0x0000


	//----- nvinfo : EIATTR_MAXREG_COUNT
	.align		4
        /*008c*/ 	.byte	0x03, 0x1b
        /*008e*/ 	.short	0x00ff


	//----- nvinfo : EIATTR_MERCURY_ISA_VERSION
	.align		4
        /*0090*/ 	.byte	0x03, 0x5f
        /*0092*/ 	.short	0x0101


	//----- nvinfo : EIATTR_VRC_CTA_INIT_COUNT
	.align		4
        /*0094*/ 	.byte	0x02, 0x4a
	.zero		1
	.zero		1


	//----- nvinfo : EIATTR_EXIT_INSTR_OFFSETS
	.align		4
        /*0098*/ 	.byte	0x04, 0x1c
        /*009a*/ 	.short	(.L_41 - .L_40)


	//   ....[0]....
.L_40:
        /*009c*/ 	.word	0x000000c0


	//   ....[1]....
        /*00a0*/ 	.word	0x00000290


	//   ....[2]....
        /*00a4*/ 	.word	0x00000560


	//   ....[3]....
        /*00a8*/ 	.word	0x000006f0


	//   ....[4]....
        /*00ac*/ 	.word	0x00000840


	//   ....[5]....
        /*00b0*/ 	.word	0x00000910


	//----- nvinfo : EIATTR_CRS_STACK_SIZE
	.align		4
.L_41:
        /*00b4*/ 	.byte	0x04, 0x1e
        /*00b6*/ 	.short	(.L_43 - .L_42)
.L_42:
        /*00b8*/ 	.word	0x00000000


	//----- nvinfo : EIATTR_CBANK_PARAM_SIZE
	.align		4
.L_43:
        /*00bc*/ 	.byte	0x03, 0x19
        /*00be*/ 	.short	0x0038


	//----- nvinfo : EIATTR_PARAM_CBANK
	.align		4
        /*00c0*/ 	.byte	0x04, 0x0a
        /*00c2*/ 	.short	(.L_45 - .L_44)
	.align		4
.L_44:
        /*00c4*/ 	.word	index@(.nv.constant0.smoothGridPoints)
        /*00c8*/ 	.short	0x0380
        /*00ca*/ 	.short	0x0038


	//----- nvinfo : EIATTR_SW_WAR
	.align		4
.L_45:
        /*00cc*/ 	.byte	0x04, 0x36
        /*00ce*/ 	.short	(.L_47 - .L_46)
.L_46:
        /*00d0*/ 	.word	0x00000008
.L_47:


//--------------------- .nv.info.removeOutliers   --------------------------
	.section	.nv.info.removeOutliers,"",@"SHT_CUDA_INFO"
	.sectionflags	@""
	.align	4


	//----- nvinfo : EIATTR_CUDA_API_VERSION
	.align		4
        /*0000*/ 	.byte	0x04, 0x37
        /*0002*/ 	.short	(.L_49 - .L_48)
.L_48:
        /*0004*/ 	.word	0x00000082


	//----- nvinfo : EIATTR_KPARAM_INFO
	.align		4
.L_49:
        /*0008*/ 	.byte	0x04, 0x17
        /*000a*/ 	.short	(.L_51 - .L_50)
.L_50:
        /*000c*/ 	.word	0x00000000
        /*0010*/ 	.short	0x0004
        /*0012*/ 	.short	0x0018
        /*0014*/ 	.byte	0x00, 0xf0, 0x11, 0x00


	//----- nvinfo : EIATTR_KPARAM_INFO
	.align		4
.L_51:
        /*0018*/ 	.byte	0x04, 0x17
        /*001a*/ 	.short	(.L_53 - .L_52)
.L_52:
        /*001c*/ 	.word	0x00000000
        /*0020*/ 	.short	0x0003
        /*0022*/ 	.short	0x0014
        /*0024*/ 	.byte	0x00, 0xf0, 0x11, 0x00


	//----- nvinfo : EIATTR_KPARAM_INFO
	.align		4
.L_53:
        /*0028*/ 	.byte	0x04, 0x17
        /*002a*/ 	.short	(.L_55 - .L_54)
.L_54:
        /*002c*/ 	.word	0x00000000
        /*0030*/ 	.short	0x0002
        /*0032*/ 	.short	0x0010
        /*0034*/ 	.byte	0x00, 0xf0, 0x11, 0x00


	//----- nvinfo : EIATTR_KPARAM_INFO
	.align		4
.L_55:
        /*0038*/ 	.byte	0x04, 0x17
        /*003a*/ 	.short	(.L_57 - .L_56)
.L_56:
        /*003c*/ 	.word	0x00000000
        /*0040*/ 	.short	0x0001
        /*0042*/ 	.short	0x0008
        /*0044*/ 	.byte	0x00, 0xf5, 0x21, 0x00


	//----- nvinfo : EIATTR_KPARAM_INFO
	.align		4
.L_57:
        /*0048*/ 	.byte	0x04, 0x17
        /*004a*/ 	.short	(.L_59 - .L_58)
.L_58:
        /*004c*/ 	.word	0x00000000
        /*0050*/ 	.short	0x0000
        /*0052*/ 	.short	0x0000
        /*0054*/ 	.byte	0x00, 0xf5, 0x21, 0x00


	//----- nvinfo : EIATTR_SPARSE_MMA_MASK
	.align		4
.L_59:
        /*0058*/ 	.byte	0x03, 0x50
        /*005a*/ 	.short	0x0000


	//----- nvinfo : EIATTR_MAXREG_COUNT
	.align		4
        /*005c*/ 	.byte	0x03, 0x1b
        /*005e*/ 	.short	0x00ff


	//----- nvinfo : EIATTR_MERCURY_ISA_VERSION
	.align		4
        /*0060*/ 	.byte	0x03, 0x5f
        /*0062*/ 	.short	0x0101


	//----- nvinfo : EIATTR_VRC_CTA_INIT_COUNT
	.align		4
        /*0064*/ 	.byte	0x02, 0x4a
	.zero		1
	.zero		1


	//----- nvinfo : EIATTR_EXIT_INSTR_OFFSETS
	.align		4
        /*0068*/ 	.byte	0x04, 0x1c
        /*006a*/ 	.short	(.L_61 - .L_60)


	//   ....[0]....
.L_60:
        /*006c*/ 	.word	0x000000c0


	//   ....[1]....
        /*0070*/ 	.word	0x00000150


	//   ....[2]....
        /*0074*/ 	.word	0x00000220


	//   ....[3]....
        /*0078*/ 	.word	0x000002b0


	//   ....[4]....
        /*007c*/ 	.word	0x00000430


	//   ....[5]....
        /*0080*/ 	.word	0x00000450


	//----- nvinfo : EIATTR_CRS_STACK_SIZE
	.align		4
.L_61:
        /*0084*/ 	.byte	0x04, 0x1e
        /*0086*/ 	.short	(.L_63 - .L_62)
.L_62:
        /*0088*/ 	.word	0x00000000


	//----- nvinfo : EIATTR_CBANK_PARAM_SIZE
	.align		4
.L_63:
        /*008c*/ 	.byte	0x03, 0x19
        /*008e*/ 	.short	0x001c


	//----- nvinfo : EIATTR_PARAM_CBANK
	.align		4
        /*0090*/ 	.byte	0x04, 0x0a
        /*0092*/ 	.short	(.L_65 - .L_64)
	.align		4
.L_64:
        /*0094*/ 	.word	index@(.nv.constant0.removeOutliers)
        /*0098*/ 	.short	0x0380
        /*009a*/ 	.short	0x001c


	//----- nvinfo : EIATTR_SW_WAR
	.align		4
.L_65:
        /*009c*/ 	.byte	0x04, 0x36
        /*009e*/ 	.short	(.L_67 - .L_66)
.L_66:
        /*00a0*/ 	.word	0x00000008
.L_67:


//--------------------- .nv.info.computeCorrespondenceScores --------------------------
	.section	.nv.info.computeCorrespondenceScores,"",@"SHT_CUDA_INFO"
	.sectionflags	@""
	.align	4


	//----- nvinfo : EIATTR_CUDA_API_VERSION
	.align		4
        /*0000*/ 	.byte	0x04, 0x37
        /*0002*/ 	.short	(.L_69 - .L_68)
.L_68:
        /*0004*/ 	.word	0x00000082


	//----- nvinfo : EIATTR_KPARAM_INFO
	.align		4
.L_69:
        /*0008*/ 	.byte	0x04, 0x17
        /*000a*/ 	.short	(.L_71 - .L_70)
.L_70:
        /*000c*/ 	.word	0x00000000
        /*0010*/ 	.short	0x000a
        /*0012*/ 	.short	0x0040
        /*0014*/ 	.byte	0x00, 0xf0, 0x11, 0x00


	//----- nvinfo : EIATTR_KPARAM_INFO
	.align		4
.L_71:
        /*0018*/ 	.byte	0x04, 0x17
        /*001a*/ 	.short	(.L_73 - .L_72)
.L_72:
        /*001c*/ 	.word	0x00000000
        /*0020*/ 	.short	0x0009
        /*0022*/ 	.short	0x0038
        /*0024*/ 	.byte	0x00, 0xf5, 0x21, 0x00


	//----- nvinfo : EIATTR_KPARAM_INFO
	.align		4
.L_73:
        /*0028*/ 	.byte	0x04, 0x17
        /*002a*/ 	.short	(.L_75 - .L_74)
.L_74:
        /*002c*/ 	.word	0x00000000
        /*0030*/ 	.short	0x0008
        /*0032*/ 	.short	0x0030
        /*0034*/ 	.byte	0x00, 0xf0, 0x11, 0x00


	//----- nvinfo : EIATTR_KPARAM_INFO
	.align		4
.L_75:
        /*0038*/ 	.byte	0x04, 0x17
        /*003a*/ 	.short	(.L_77 - .L_76)
.L_76:
        /*003c*/ 	.word	0x00000000
        /*0040*/ 	.short	0x0007
        /*0042*/ 	.short	0x0028
        /*0044*/ 	.byte	0x00, 0xf5, 0x21, 0x00


	//----- nvinfo : EIATTR_KPARAM_INFO
	.align		4
.L_77:
        /*0048*/ 	.byte	0x04, 0x17
        /*004a*/ 	.short	(.L_79 - .L_78)
.L_78:
        /*004c*/ 	.word	0x00000000
        /*0050*/ 	.short	0x0006
        /*0052*/ 	.short	0x0020
        /*0054*/ 	.byte	0x00, 0xf5, 0x21, 0x00


	//----- nvinfo : EIATTR_KPARAM_INFO
	.align		4
.L_79:
        /*0058*/ 	.byte	0x04, 0x17
        /*005a*/ 	.short	(.L_81 - .L_80)
.L_80:
        /*005c*/ 	.word	0x00000000
        /*0060*/ 	.short	0x0005
        /*0062*/ 	.short	0x001c
        /*0064*/ 	.byte	0x00, 0xf0, 0x11, 0x00


	//----- nvinfo : EIATTR_KPARAM_INFO
	.align		4
.L_81:
        /*0068*/ 	.byte	0x04, 0x17
        /*006a*/ 	.short	(.L_83 - .L_82)
.L_82:
        /*006c*/ 	.word	0x00000000
        /*0070*/ 	.short	0x0004
        /*0072*/ 	.short	0x0018
        /*0074*/ 	.byte	0x00, 0xf0, 0x11, 0x00


	//----- nvinfo : EIATTR_KPARAM_INFO
	.align		4
.L_83:
        /*0078*/ 	.byte	0x04, 0x17
        /*007a*/ 	.short	(.L_85 - .L_84)
.L_84:
        /*007c*/ 	.word	0x00000000
        /*0080*/ 	.short	0x0003
        /*0082*/ 	.short	0x0014
        /*0084*/ 	.byte	0x00, 0xf0, 0x11, 0x00


	//----- nvinfo : EIATTR_KPARAM_INFO
	.align		4
.L_85:
        /*0088*/ 	.byte	0x04, 0x17
        /*008a*/ 	.short	(.L_87 - .L_86)
.L_86:
        /*008c*/ 	.word	0x00000000
        /*0090*/ 	.short	0x0002
        /*0092*/ 	.short	0x0010
        /*0094*/ 	.byte	0x00, 0xf0, 0x11, 0x00


	//----- nvinfo : EIATTR_KPARAM_INFO
	.align		4
.L_87:
        /*0098*/ 	.byte	0x04, 0x17
        /*009a*/ 	.short	(.L_89 - .L_88)
.L_88:
        /*009c*/ 	.word	0x00000000
        /*00a0*/ 	.short	0x0001
        /*00a2*/ 	.short	0x0008
        /*00a4*/ 	.byte	0x00, 0xf5, 0x21, 0x00


	//----- nvinfo : EIATTR_KPARAM_INFO
	.align		4
.L_89:
        /*00a8*/ 	.byte	0x04, 0x17
        /*00aa*/ 	.short	(.L_91 - .L_90)
.L_90:
        /*00ac*/ 	.word	0x00000000
        /*00b0*/ 	.short	0x0000
        /*00b2*/ 	.short	0x0000
        /*00b4*/ 	.byte	0x00, 0xf5, 0x21, 0x00


	//----- nvinfo : EIATTR_SPARSE_MMA_MASK
	.align		4
.L_91:
        /*00b8*/ 	.byte	0x03, 0x50
        /*00ba*/ 	.short	0x0000


	//----- nvinfo : EIATTR_MAXREG_COUNT
	.align		4
        /*00bc*/ 	.byte	0x03, 0x1b
        /*00be*/ 	.short	0x00ff


	//----- nvinfo : EIATTR_MERCURY_ISA_VERSION
	.align		4
        /*00c0*/ 	.byte	0x03, 0x5f
        /*00c2*/ 	.short	0x0101


	//----- nvinfo : EIATTR_VRC_CTA_INIT_COUNT
	.align		4
        /*00c4*/ 	.byte	0x02, 0x4a
	.zero		1
	.zero		1


	//----- nvinfo : EIATTR_EXIT_INSTR_OFFSETS
	.align		4
        /*00c8*/ 	.byte	0x04, 0x1c
        /*00ca*/ 	.short	(.L_93 - .L_92)


	//   ....[0]....
.L_92:
        /*00cc*/ 	.word	0x00000070


	//   ....[1]....
        /*00d0*/ 	.word	0x00001d20


	//   ....[2]....
        /*00d4*/ 	.word	0x00001d70


	//----- nvinfo : EIATTR_CRS_STACK_SIZE
	.align		4
.L_93:
        /*00d8*/ 	.byte	0x04, 0x1e
        /*00da*/ 	.short	(.L_95 - .L_94)
.L_94:
        /*00dc*/ 	.word	0x00000000


	//----- nvinfo : EIATTR_CBANK_PARAM_SIZE
	.align		4
.L_95:
        /*00e0*/ 	.byte	0x03, 0x19
        /*00e2*/ 	.short	0x0044


	//----- nvinfo : EIATTR_PARAM_CBANK
	.align		4
        /*00e4*/ 	.byte	0x04, 0x0a
        /*00e6*/ 	.short	(.L_97 - .L_96)
	.align		4
.L_96:
        /*00e8*/ 	.word	index@(.nv.constant0.computeCorrespondenceScores)
        /*00ec*/ 	.short	0x0380
        /*00ee*/ 	.short	0x0044


	//----- nvinfo : EIATTR_SW_WAR
	.align		4
.L_97:
        /*00f0*/ 	.byte	0x04, 0x36
        /*00f2*/ 	.short	(.L_99 - .L_98)
.L_98:
        /*00f4*/ 	.word	0x00000008
.L_99:


//--------------------- .nv.callgraph             --------------------------
	.section	.nv.callgraph,"",@"SHT_CUDA_CALLGRAPH"
	.align	4
	.sectionentsize	8
	.align		4
        /*0000*/ 	.word	0x00000000
	.align		4
        /*0004*/ 	.word	0xffffffff
	.align		4
        /*0008*/ 	.word	0x00000000
	.align		4
        /*000c*/ 	.word	0xfffffffe
	.align		4
        /*0010*/ 	.word	0x00000000
	.align		4
        /*0014*/ 	.word	0xfffffffd
	.align		4
        /*0018*/ 	.word	0x00000000
	.align		4
        /*001c*/ 	.word	0xfffffffc


//--------------------- .text.smoothGridPoints    --------------------------
	.section	.text.smoothGridPoints,"ax",@progbits
	.align	128
        .global         smoothGridPoints
        .type           smoothGridPoints,@function
        .size           smoothGridPoints,(.L_x_49 - smoothGridPoints)
        .other          smoothGridPoints,@"STO_CUDA_ENTRY STV_DEFAULT"
smoothGridPoints:
.text.smoothGridPoints:
[----:B------:R-:W-:Y:S01]  /*0000*/  LDC R1, c[0x0][0x37c] ;  /* 0x0000df00ff017b82 */ /* 0x000fe20000000800 */
[----:B------:R-:W0:Y:S07]  /*0010*/  S2R R3, SR_TID.Y ;  /* 0x0000000000037919 */ /* 0x000e2e0000002200 */
[----:B------:R-:W1:Y:S01]  /*0020*/  LDC R13, c[0x0][0x360] ;  /* 0x0000d800ff0d7b82 */ /* 0x000e620000000800 */
[----:B------:R-:W1:Y:S07]  /*0030*/  S2R R2, SR_TID.X ;  /* 0x0000000000027919 */ /* 0x000e6e0000002100 */
[----:B------:R-:W0:Y:S08]  /*0040*/  S2UR UR5, SR_CTAID.Y ;  /* 0x00000000000579c3 */ /* 0x000e300000002600 */
[----:B------:R-:W0:Y:S08]  /*0050*/  LDC R0, c[0x0][0x364] ;  /* 0x0000d900ff007b82 */ /* 0x000e300000000800 */
[----:B------:R-:W1:Y:S08]  /*0060*/  S2UR UR4, SR_CTAID.X ;  /* 0x00000000000479c3 */ /* 0x000e700000002500 */
[----:B------:R-:W2:Y:S01]  /*0070*/  LDC.64 R4, c[0x0][0x3b0] ;  /* 0x0000ec00ff047b82 */ /* 0x000ea20000000a00 */
[----:B0-----:R-:W-:-:S02]  /*0080*/  IMAD R0, R0, UR5, R3 ;  /* 0x0000000500007c24 */ /* 0x001fc4000f8e0203 */
[----:B-1----:R-:W-:-:S03]  /*0090*/  IMAD R13, R13, UR4, R2 ;  /* 0x000000040d0d7c24 */ /* 0x002fc6000f8e0202 */
[----:B--2---:R-:W-:-:S04]  /*00a0*/  ISETP.GE.AND P0, PT, R0, R5, PT ;  /* 0x000000050000720c */ /* 0x004fc80003f06270 */
[----:B------:R-:W-:-:S13]  /*00b0*/  ISETP.GE.OR P0, PT, R13, R4, P0 ;  /* 0x000000040d00720c */ /* 0x000fda0000706670 */
[----:B------:R-:W-:Y:S05]  /*00c0*/  @P0 EXIT ;  /* 0x000000000000094d */ /* 0x000fea0003800000 */
[----:B------:R-:W0:Y:S01]  /*00d0*/  LDC.64 R10, c[0x0][0x390] ;  /* 0x0000e400ff0a7b82 */ /* 0x000e220000000a00 */
[----:B------:R-:W1:Y:S01]  /*00e0*/  LDCU.64 UR4, c[0x0][0x358] ;  /* 0x00006b00ff0477ac */ /* 0x000e620008000a00 */
[----:B------:R-:W-:-:S06]  /*00f0*/  IMAD R3, R0, R4, R13 ;  /* 0x0000000400037224 */ /* 0x000fcc00078e020d */
[----:B------:R-:W2:Y:S01]  /*0100*/  LDC.64 R8, c[0x0][0x3a8] ;  /* 0x0000ea00ff087b82 */ /* 0x000ea20000000a00 */
[----:B0-----:R-:W-:-:S05]  /*0110*/  IMAD.WIDE R6, R3, 0x4, R10 ;  /* 0x0000000403067825 */ /* 0x001fca00078e020a */
[----:B-1----:R-:W3:Y:S01]  /*0120*/  LDG.E R15, desc[UR4][R6.64] ;  /* 0x00000004060f7981 */ /* 0x002ee2000c1e1900 */
[----:B------:R-:W-:Y:S01]  /*0130*/  IADD3 R5, PT, PT, R5, -0x1, RZ ;  /* 0xffffffff05057810 */ /* 0x000fe20007ffe0ff */
[----:B--2---:R-:W-:-:S03]  /*0140*/  IMAD.WIDE R8, R3, 0x4, R8 ;  /* 0x0000000403087825 */ /* 0x004fc600078e0208 */
[----:B------:R-:W-:Y:S02]  /*0150*/  ISETP.NE.AND P1, PT, R0, R5, PT ;  /* 0x000000050000720c */ /* 0x000fe40003f25270 */
[----:B---3--:R-:W-:Y:S01]  /*0160*/  FSETP.GEU.AND P0, PT, R15, 0.5, PT ;  /* 0x3f0000000f00780b */ /* 0x008fe20003f0e000 */
[----:B------:R0:W-:Y:S03]  /*0170*/  STG.E desc[UR4][R8.64], R15 ;  /* 0x0000000f08007986 */ /* 0x0001e6000c101904 */
[----:B------:R-:W-:-:S13]  /*0180*/  ISETP.EQ.OR P0, PT, R13, RZ, !P0 ;  /* 0x000000ff0d00720c */ /* 0x000fda0004702670 */
[----:B------:R-:W-:-:S04]  /*0190*/  @!P0 IADD3 R2, PT, PT, R4, -0x1, RZ ;  /* 0xffffffff04028810 */ /* 0x000fc80007ffe0ff */
[----:B------:R-:W-:-:S04]  /*01a0*/  ISETP.EQ.OR P0, PT, R13, R2, P0 ;  /* 0x000000020d00720c */ /* 0x000fc80000702670 */
[----:B------:R-:W-:-:S13]  /*01b0*/  ISETP.NE.AND P0, PT, R0, RZ, !P0 ;  /* 0x000000ff0000720c */ /* 0x000fda0004705270 */
[----:B0-----:R-:W-:Y:S05]  /*01c0*/  @P0 BRA P1, `(.L_x_0) ;  /* 0x0000000000340947 */ /* 0x001fea0000800000 */
[----:B------:R-:W0:Y:S08]  /*01d0*/  LDC.64 R4, c[0x0][0x380] ;  /* 0x0000e000ff047b82 */ /* 0x000e300000000a00 */
[----:B------:R-:W1:Y:S08]  /*01e0*/  LDC.64 R6, c[0x0][0x398] ;  /* 0x0000e600ff067b82 */ /* 0x000e700000000a00 */
[----:B------:R-:W2:Y:S01]  /*01f0*/  LDC.64 R8, c[0x0][0x388] ;  /* 0x0000e200ff087b82 */ /* 0x000ea20000000a00 */
[----:B0-----:R-:W-:-:S07]  /*0200*/  IMAD.WIDE R4, R3, 0x4, R4 ;  /* 0x0000000403047825 */ /* 0x001fce00078e0204 */
[----:B------:R-:W0:Y:S01]  /*0210*/  LDC.64 R10, c[0x0][0x3a0] ;  /* 0x0000e800ff0a7b82 */ /* 0x000e220000000a00 */
[----:B------:R-:W3:Y:S01]  /*0220*/  LDG.E R5, desc[UR4][R4.64] ;  /* 0x0000000404057981 */ /* 0x000ee2000c1e1900 */
[----:B-1----:R-:W-:-:S04]  /*0230*/  IMAD.WIDE R6, R3, 0x4, R6 ;  /* 0x0000000403067825 */ /* 0x002fc800078e0206 */
[C---:B--2---:R-:W-:Y:S01]  /*0240*/  IMAD.WIDE R8, R3.reuse, 0x4, R8 ;  /* 0x0000000403087825 */ /* 0x044fe200078e0208 */
[----:B---3--:R-:W-:Y:S05]  /*0250*/  STG.E desc[UR4][R6.64], R5 ;  /* 0x0000000506007986 */ /* 0x008fea000c101904 */
[----:B------:R-:W2:Y:S01]  /*0260*/  LDG.E R9, desc[UR4][R8.64] ;  /* 0x0000000408097981 */ /* 0x000ea2000c1e1900 */
[----:B0-----:R-:W-:-:S05]  /*0270*/  IMAD.WIDE R2, R3, 0x4, R10 ;  /* 0x0000000403027825 */ /* 0x001fca00078e020a */
[----:B--2---:R-:W-:Y:S01]  /*0280*/  STG.E desc[UR4][R2.64], R9 ;  /* 0x0000000902007986 */ /* 0x004fe2000c101904 */
[----:B------:R-:W-:Y:S05]  /*0290*/  EXIT ;  /* 0x000000000000794d */ /* 0x000fea0003800000 */
.L_x_0:
[----:B------:R-:W2:Y:S02]  /*02a0*/  LDG.E R0, desc[UR4][R6.64+-0x4] ;  /* 0xfffffc0406007981 */ /* 0x000ea4000c1e1900 */
[----:B--2---:R-:W-:Y:S02]  /*02b0*/  FSETP.GT.AND P0, PT, R0, 0.5, PT ;  /* 0x3f0000000000780b */ /* 0x004fe40003f04000 */
[----:B------:R-:W-:-:S05]  /*02c0*/  IADD3 R0, PT, PT, R3, -R4, RZ ;  /* 0x8000000403007210 */ /* 0x000fca0007ffe0ff */
[----:B------:R-:W-:-:S06]  /*02d0*/  IMAD.WIDE R8, R0, 0x4, R10 ;  /* 0x0000000400087825 */ /* 0x000fcc00078e020a */
[----:B------:R-:W2:Y:S04]  /*02e0*/  LDG.E R8, desc[UR4][R8.64] ;  /* 0x0000000408087981 */ /* 0x000ea8000c1e1900 */
[----:B------:R-:W3:Y:S01]  /*02f0*/  @P0 LDG.E R2, desc[UR4][R6.64+0x4] ;  /* 0x0000040406020981 */ /* 0x000ee2000c1e1900 */
[----:B------:R-:W-:Y:S01]  /*0300*/  BSSY.RECONVERGENT B0, `(.L_x_1) ;  /* 0x0000041000007945 */ /* 0x000fe20003800200 */
[----:B--2---:R-:W-:Y:S02]  /*0310*/  FSETP.GT.AND P1, PT, R8, 0.5, PT ;  /* 0x3f0000000800780b */ /* 0x004fe40003f24000 */
[----:B---3--:R-:W-:-:S11]  /*0320*/  FSETP.GT.AND P0, PT, R2, 0.5, P0 ;  /* 0x3f0000000200780b */ /* 0x008fd60000704000 */
[----:B------:R-:W-:Y:S05]  /*0330*/  @!P1 BRA `(.L_x_2) ;  /* 0x0000000000f09947 */ /* 0x000fea0003800000 */
[----:B------:R-:W-:-:S06]  /*0340*/  IMAD.WIDE R6, R4, 0x4, R6 ;  /* 0x0000000404067825 */ /* 0x000fcc00078e0206 */
[----:B------:R-:W2:Y:S02]  /*0350*/  LDG.E R6, desc[UR4][R6.64] ;  /* 0x0000000406067981 */ /* 0x000ea4000c1e1900 */
[----:B--2---:R-:W-:-:S13]  /*0360*/  FSETP.LEU.OR P1, PT, R6, 0.5, !P0 ;  /* 0x3f0000000600780b */ /* 0x004fda000472b400 */
[----:B------:R-:W-:Y:S05]  /*0370*/  @P1 BRA `(.L_x_3) ;  /* 0x00000000007c1947 */ /* 0x000fea0003800000 */
[----:B------:R-:W0:Y:S08]  /*0380*/  LDC.64 R8, c[0x0][0x380] ;  /* 0x0000e000ff087b82 */ /* 0x000e300000000a00 */
[----:B------:R-:W1:Y:S08]  /*0390*/  LDC.64 R14, c[0x0][0x398] ;  /* 0x0000e600ff0e7b82 */ /* 0x000e700000000a00 */
[----:B------:R-:W2:Y:S01]  /*03a0*/  LDC.64 R6, c[0x0][0x388] ;  /* 0x0000e200ff067b82 */ /* 0x000ea20000000a00 */
[----:B0-----:R-:W-:-:S04]  /*03b0*/  IMAD.WIDE R12, R3, 0x4, R8 ;  /* 0x00000004030c7825 */ /* 0x001fc800078e0208 */
[----:B------:R-:W-:Y:S01]  /*03c0*/  IMAD.WIDE R8, R0, 0x4, R8 ;  /* 0x0000000400087825 */ /* 0x000fe200078e0208 */
[----:B------:R-:W3:Y:S04]  /*03d0*/  LDG.E R2, desc[UR4][R12.64+-0x4] ;  /* 0xfffffc040c027981 */ /* 0x000ee8000c1e1900 */
[----:B------:R2:W3:Y:S01]  /*03e0*/  LDG.E R5, desc[UR4][R12.64+0x4] ;  /* 0x000004040c057981 */ /* 0x0004e2000c1e1900 */
[----:B------:R-:W-:-:S03]  /*03f0*/  IMAD.WIDE R10, R4, 0x4, R12 ;  /* 0x00000004040a7825 */ /* 0x000fc600078e020c */
[----:B------:R-:W4:Y:S04]  /*0400*/  LDG.E R9, desc[UR4][R8.64] ;  /* 0x0000000408097981 */ /* 0x000f28000c1e1900 */
[----:B------:R-:W5:Y:S01]  /*0410*/  LDG.E R11, desc[UR4][R10.64] ;  /* 0x000000040a0b7981 */ /* 0x000f62000c1e1900 */
[----:B-1----:R-:W-:-:S04]  /*0420*/  IMAD.WIDE R14, R3, 0x4, R14 ;  /* 0x00000004030e7825 */ /* 0x002fc800078e020e */
[----:B--2---:R-:W-:-:S04]  /*0430*/  IMAD.WIDE R12, R3, 0x4, R6 ;  /* 0x00000004030c7825 */ /* 0x004fc800078e0206 */
[----:B------:R-:W-:-:S04]  /*0440*/  IMAD.WIDE R6, R0, 0x4, R6 ;  /* 0x0000000400067825 */ /* 0x000fc800078e0206 */
[----:B---3--:R-:W-:-:S04]  /*0450*/  FADD R2, R2, R5 ;  /* 0x0000000502027221 */ /* 0x008fc80000000000 */
[----:B----4-:R-:W-:Y:S01]  /*0460*/  FADD R2, R2, R9 ;  /* 0x0000000902027221 */ /* 0x010fe20000000000 */
[----:B------:R-:W-:Y:S01]  /*0470*/  IMAD.WIDE R4, R4, 0x4, R12 ;  /* 0x0000000404047825 */ /* 0x000fe200078e020c */
[----:B------:R-:W0:Y:S03]  /*0480*/  LDC.64 R8, c[0x0][0x3a0] ;  /* 0x0000e800ff087b82 */ /* 0x000e260000000a00 */
[----:B-----5:R-:W-:-:S04]  /*0490*/  FADD R2, R2, R11 ;  /* 0x0000000b02027221 */ /* 0x020fc80000000000 */
[----:B------:R-:W-:-:S05]  /*04a0*/  FMUL R17, R2, 0.25 ;  /* 0x3e80000002117820 */ /* 0x000fca0000400000 */
[----:B------:R-:W-:Y:S04]  /*04b0*/  STG.E desc[UR4][R14.64], R17 ;  /* 0x000000110e007986 */ /* 0x000fe8000c101904 */
[----:B------:R-:W2:Y:S04]  /*04c0*/  LDG.E R0, desc[UR4][R12.64+-0x4] ;  /* 0xfffffc040c007981 */ /* 0x000ea8000c1e1900 */
[----:B------:R-:W2:Y:S04]  /*04d0*/  LDG.E R11, desc[UR4][R12.64+0x4] ;  /* 0x000004040c0b7981 */ /* 0x000ea8000c1e1900 */
[----:B------:R-:W3:Y:S04]  /*04e0*/  LDG.E R7, desc[UR4][R6.64] ;  /* 0x0000000406077981 */ /* 0x000ee8000c1e1900 */
[----:B------:R-:W4:Y:S01]  /*04f0*/  LDG.E R5, desc[UR4][R4.64] ;  /* 0x0000000404057981 */ /* 0x000f22000c1e1900 */
[----:B0-----:R-:W-:-:S04]  /*0500*/  IMAD.WIDE R8, R3, 0x4, R8 ;  /* 0x0000000403087825 */ /* 0x001fc800078e0208 */
[----:B--2---:R-:W-:-:S04]  /*0510*/  FADD R0, R0, R11 ;  /* 0x0000000b00007221 */ /* 0x004fc80000000000 */
[----:B---3--:R-:W-:-:S04]  /*0520*/  FADD R0, R0, R7 ;  /* 0x0000000700007221 */ /* 0x008fc80000000000 */
[----:B----4-:R-:W-:-:S04]  /*0530*/  FADD R0, R0, R5 ;  /* 0x0000000500007221 */ /* 0x010fc80000000000 */
[----:B------:R-:W-:-:S05]  /*0540*/  FMUL R3, R0, 0.25 ;  /* 0x3e80000000037820 */ /* 0x000fca0000400000 */
[----:B------:R-:W-:Y:S01]  /*0550*/  STG.E desc[UR4][R8.64], R3 ;  /* 0x0000000308007986 */ /* 0x000fe2000c101904 */
[----:B------:R-:W-:Y:S05]  /*0560*/  EXIT ;  /* 0x000000000000794d */ /* 0x000fea0003800000 */
.L_x_3:
[----:B------:R-:W-:Y:S05]  /*0570*/  @P0 BRA `(.L_x_4) ;  /* 0x0000000000640947 */ /* 0x000fea0003800000 */
[----:B------:R-:W-:-:S13]  /*0580*/  FSETP.GT.AND P0, PT, R6, 0.5, PT ;  /* 0x3f0000000600780b */ /* 0x000fda0003f04000 */
[----:B------:R-:W-:Y:S05]  /*0590*/  @!P0 BRA `(.L_x_5) ;  /* 0x0000000000ac8947 */ /* 0x000fea0003800000 */
[----:B------:R-:W0:Y:S01]  /*05a0*/  LDC.64 R6, c[0x0][0x380] ;  /* 0x0000e000ff067b82 */ /* 0x000e220000000a00 */
[----:B------:R-:W-:-:S07]  /*05b0*/  IADD3 R17, PT, PT, R3, R4, RZ ;  /* 0x0000000403117210 */ /* 0x000fce0007ffe0ff */
[----:B------:R-:W1:Y:S01]  /*05c0*/  LDC.64 R12, c[0x0][0x388] ;  /* 0x0000e200ff0c7b82 */ /* 0x000e620000000a00 */
[----:B0-----:R-:W-:-:S04]  /*05d0*/  IMAD.WIDE R8, R0, 0x4, R6 ;  /* 0x0000000400087825 */ /* 0x001fc800078e0206 */
[----:B------:R-:W-:Y:S02]  /*05e0*/  IMAD.WIDE R4, R17, 0x4, R6 ;  /* 0x0000000411047825 */ /* 0x000fe400078e0206 */
[----:B------:R-:W2:Y:S01]  /*05f0*/  LDG.E R8, desc[UR4][R8.64] ;  /* 0x0000000408087981 */ /* 0x000ea2000c1e1900 */
[----:B------:R-:W0:Y:S03]  /*0600*/  LDC.64 R6, c[0x0][0x398] ;  /* 0x0000e600ff067b82 */ /* 0x000e260000000a00 */
[----:B------:R-:W2:Y:S01]  /*0610*/  LDG.E R5, desc[UR4][R4.64] ;  /* 0x0000000404057981 */ /* 0x000ea2000c1e1900 */
[----:B-1----:R-:W-:-:S04]  /*0620*/  IMAD.WIDE R14, R0, 0x4, R12 ;  /* 0x00000004000e7825 */ /* 0x002fc800078e020c */
[----:B0-----:R-:W-:-:S04]  /*0630*/  IMAD.WIDE R10, R3, 0x4, R6 ;  /* 0x00000004030a7825 */ /* 0x001fc800078e0206 */
[----:B------:R-:W-:-:S04]  /*0640*/  IMAD.WIDE R6, R17, 0x4, R12 ;  /* 0x0000000411067825 */ /* 0x000fc800078e020c */
[----:B--2---:R-:W-:Y:S02]  /*0650*/  FADD R2, R8, R5 ;  /* 0x0000000508027221 */ /* 0x004fe40000000000 */
[----:B------:R-:W0:Y:S02]  /*0660*/  LDC.64 R4, c[0x0][0x3a0] ;  /* 0x0000e800ff047b82 */ /* 0x000e240000000a00 */
[----:B------:R-:W-:-:S05]  /*0670*/  FMUL R19, R2, 0.5 ;  /* 0x3f00000002137820 */ /* 0x000fca0000400000 */
[----:B------:R-:W-:Y:S04]  /*0680*/  STG.E desc[UR4][R10.64], R19 ;  /* 0x000000130a007986 */ /* 0x000fe8000c101904 */
[----:B------:R-:W2:Y:S04]  /*0690*/  LDG.E R14, desc[UR4][R14.64] ;  /* 0x000000040e0e7981 */ /* 0x000ea8000c1e1900 */
[----:B------:R-:W2:Y:S01]  /*06a0*/  LDG.E R7, desc[UR4][R6.64] ;  /* 0x0000000406077981 */ /* 0x000ea2000c1e1900 */
[----:B0-----:R-:W-:-:S04]  /*06b0*/  IMAD.WIDE R4, R3, 0x4, R4 ;  /* 0x0000000403047825 */ /* 0x001fc800078e0204 */
[----:B--2---:R-:W-:-:S04]  /*06c0*/  FADD R0, R14, R7 ;  /* 0x000000070e007221 */ /* 0x004fc80000000000 */
[----:B------:R-:W-:-:S05]  /*06d0*/  FMUL R3, R0, 0.5 ;  /* 0x3f00000000037820 */ /* 0x000fca0000400000 */
[----:B------:R-:W-:Y:S01]  /*06e0*/  STG.E desc[UR4][R4.64], R3 ;  /* 0x0000000304007986 */ /* 0x000fe2000c101904 */
[----:B------:R-:W-:Y:S05]  /*06f0*/  EXIT ;  /* 0x000000000000794d */ /* 0x000fea0003800000 */
.L_x_2:
[----:B------:R-:W-:Y:S05]  /*0700*/  @!P0 BRA `(.L_x_5) ;  /* 0x0000000000508947 */ /* 0x000fea0003800000 */
.L_x_4:
[----:B------:R-:W-:Y:S05]  /*0710*/  BSYNC.RECONVERGENT B0 ;  /* 0x0000000000007941 */ /* 0x000fea0003800200 */
.L_x_1:
[----:B------:R-:W0:Y:S08]  /*0720*/  LDC.64 R4, c[0x0][0x380] ;  /* 0x0000e000ff047b82 */ /* 0x000e300000000a00 */
[----:B------:R-:W1:Y:S08]  /*0730*/  LDC.64 R6, c[0x0][0x398] ;  /* 0x0000e600ff067b82 */ /* 0x000e700000000a00 */
[----:B------:R-:W2:Y:S01]  /*0740*/  LDC.64 R8, c[0x0][0x388] ;  /* 0x0000e200ff087b82 */ /* 0x000ea20000000a00 */
[----:B0-----:R-:W-:-:S05]  /*0750*/  IMAD.WIDE R4, R3, 0x4, R4 ;  /* 0x0000000403047825 */ /* 0x001fca00078e0204 */
[----:B------:R-:W3:Y:S04]  /*0760*/  LDG.E R0, desc[UR4][R4.64+-0x4] ;  /* 0xfffffc0404007981 */ /* 0x000ee8000c1e1900 */
[----:B------:R-:W3:Y:S01]  /*0770*/  LDG.E R11, desc[UR4][R4.64+0x4] ;  /* 0x00000404040b7981 */ /* 0x000ee2000c1e1900 */
[----:B-1----:R-:W-:-:S04]  /*0780*/  IMAD.WIDE R6, R3, 0x4, R6 ;  /* 0x0000000403067825 */ /* 0x002fc800078e0206 */
[----:B--2---:R-:W-:-:S04]  /*0790*/  IMAD.WIDE R8, R3, 0x4, R8 ;  /* 0x0000000403087825 */ /* 0x004fc800078e0208 */
[----:B---3--:R-:W-:Y:S02]  /*07a0*/  FADD R0, R0, R11 ;  /* 0x0000000b00007221 */ /* 0x008fe40000000000 */
        /* <DEDUP_REMOVED lines=10> */
.L_x_5:
        /* <DEDUP_REMOVED lines=13> */
.L_x_6:
[----:B------:R-:W-:-:S00]  /*0920*/  BRA `(.L_x_6) ;  /* 0xfffffffc00fc7947 */ /* 0x000fc0000383ffff */
[----:B------:R-:W-:-:S00]  /*0930*/  NOP ;  /* 0x0000000000007918 */ /* 0x000fc00000000000 */
        /* <DEDUP_REMOVED lines=12> */
.L_x_49:


//--------------------- .text.removeOutliers      --------------------------
	.section	.text.removeOutliers,"ax",@progbits
	.align	128
        .global         removeOutliers
        .type           removeOutliers,@function
        .size           removeOutliers,(.L_x_47 - removeOutliers)
        .other          removeOutliers,@"STO_CUDA_ENTRY STV_DEFAULT"
removeOutliers:
.text.removeOutliers:
        /* <DEDUP_REMOVED lines=15> */
[-C--:B------:R-:W-:Y:S02]  /*00f0*/  IMAD R11, R0, R4.reuse, R7 ;  /* 0x00000004000b7224 */ /* 0x080fe400078e0207 */
[----:B------:R-:W-:-:S05]  /*0100*/  IMAD R13, R5, R4, RZ ;  /* 0x00000004050d7224 */ /* 0x000fca00078e02ff */
[----:B------:R-:W-:-:S05]  /*0110*/  LEA R3, R13, R11, 0x1 ;  /* 0x0000000b0d037211 */ /* 0x000fca00078e08ff */
[----:B0-----:R-:W-:-:S05]  /*0120*/  IMAD.WIDE R2, R3, 0x4, R8 ;  /* 0x0000000403027825 */ /* 0x001fca00078e0208 */
[----:B-1----:R-:W2:Y:S02]  /*0130*/  LDG.E R6, desc[UR4][R2.64] ;  /* 0x0000000402067981 */ /* 0x002ea4000c1e1900 */
[----:B--2---:R-:W-:-:S13]  /*0140*/  FSETP.GEU.AND P0, PT, R6, 0.5, PT ;  /* 0x3f0000000600780b */ /* 0x004fda0003f0e000 */
[----:B------:R-:W-:Y:S05]  /*0150*/  @!P0 EXIT ;  /* 0x000000000000894d */ /* 0x000fea0003800000 */
[----:B------:R-:W-:-:S04]  /*0160*/  IMAD.WIDE R8, R11, 0x4, R8 ;  /* 0x000000040b087825 */ /* 0x000fc800078e0208 */
[----:B------:R-:W-:Y:S02]  /*0170*/  IMAD.WIDE R10, R13, 0x4, R8 ;  /* 0x000000040d0a7825 */ /* 0x000fe400078e0208 */
[----:B------:R-:W2:Y:S04]  /*0180*/  LDG.E R8, desc[UR4][R8.64] ;  /* 0x0000000408087981 */ /* 0x000ea8000c1e1900 */
[----:B------:R-:W3:Y:S01]  /*0190*/  LDG.E R10, desc[UR4][R10.64] ;  /* 0x000000040a0a7981 */ /* 0x000ee2000c1e1900 */
[----:B--2---:R-:W0:Y:S08]  /*01a0*/  F2I.FLOOR.NTZ R15, R8 ;  /* 0x00000008000f7305 */ /* 0x004e300000207100 */
[----:B---3--:R-:W1:Y:S01]  /*01b0*/  F2I.FLOOR.NTZ R6, R10 ;  /* 0x0000000a00067305 */ /* 0x008e620000207100 */
[----:B0-----:R-:W-:-:S04]  /*01c0*/  ISETP.GE.AND P1, PT, R15, R4, PT ;  /* 0x000000040f00720c */ /* 0x001fc80003f26270 */
[----:B------:R-:W-:Y:S02]  /*01d0*/  ISETP.LT.OR P1, PT, R15, RZ, P1 ;  /* 0x000000ff0f00720c */ /* 0x000fe40000f21670 */
[----:B-1----:R-:W-:-:S04]  /*01e0*/  ISETP.GE.AND P0, PT, R6, R5, PT ;  /* 0x000000050600720c */ /* 0x002fc80003f06270 */
[----:B------:R-:W-:-:S04]  /*01f0*/  ISETP.LT.OR P0, PT, R6, RZ, P0 ;  /* 0x000000ff0600720c */ /* 0x000fc80000701670 */
[----:B------:R-:W-:-:S13]  /*0200*/  PLOP3.LUT P0, PT, P1, P0, PT, 0xf8, 0x8f ;  /* 0x00000000008f781c */ /* 0x000fda0000f01f70 */
[----:B------:R0:W-:Y:S01]  /*0210*/  @P0 STG.E desc[UR4][R2.64], RZ ;  /* 0x000000ff02000986 */ /* 0x0001e2000c101904 */
[----:B------:R-:W-:Y:S05]  /*0220*/  @P0 EXIT ;  /* 0x000000000000094d */ /* 0x000fea0003800000 */
[----:B------:R-:W1:Y:S01]  /*0230*/  LDC.64 R8, c[0x0][0x388] ;  /* 0x0000e200ff087b82 */ /* 0x000e620000000a00 */
[----:B------:R-:W-:-:S04]  /*0240*/  IMAD R5, R6, R4, R15 ;  /* 0x0000000406057224 */ /* 0x000fc800078e020f */
[----:B-1----:R-:W-:-:S04]  /*0250*/  IMAD.WIDE R4, R5, 0x4, R8 ;  /* 0x0000000405047825 */ /* 0x002fc800078e0208 */
[----:B------:R-:W-:-:S04]  /*0260*/  IMAD.WIDE R8, R13, 0x4, R4 ;  /* 0x000000040d087825 */ /* 0x000fc800078e0204 */
[----:B------:R-:W-:-:S06]  /*0270*/  IMAD.WIDE R10, R13, 0x4, R8 ;  /* 0x000000040d0a7825 */ /* 0x000fcc00078e0208 */
[----:B------:R-:W2:Y:S02]  /*0280*/  LDG.E R10, desc[UR4][R10.64] ;  /* 0x000000040a0a7981 */ /* 0x000ea4000c1e1900 */
[----:B--2---:R-:W-:-:S13]  /*0290*/  FSETP.GEU.AND P0, PT, R10, 0.5, PT ;  /* 0x3f0000000a00780b */ /* 0x004fda0003f0e000 */
[----:B------:R1:W-:Y:S01]  /*02a0*/  @!P0 STG.E desc[UR4][R2.64], RZ ;  /* 0x000000ff02008986 */ /* 0x0003e2000c101904 */
[----:B------:R-:W-:Y:S05]  /*02b0*/  @!P0 EXIT ;  /* 0x000000000000894d */ /* 0x000fea0003800000 */
[----:B------:R-:W2:Y:S04]  /*02c0*/  LDG.E R4, desc[UR4][R4.64] ;  /* 0x0000000404047981 */ /* 0x000ea8000c1e1900 */
[----:B------:R-:W3:Y:S01]  /*02d0*/  LDG.E R8, desc[UR4][R8.64] ;  /* 0x0000000408087981 */ /* 0x000ee2000c1e1900 */
[----:B------:R-:W-:Y:S01]  /*02e0*/  I2FP.F32.S32 R7, R7 ;  /* 0x0000000700077245 */ /* 0x000fe20000201400 */
[----:B------:R-:W-:Y:S01]  /*02f0*/  BSSY.RECONVERGENT B0, `(.L_x_7) ;  /* 0x0000011000007945 */ /* 0x000fe20003800200 */
[----:B------:R-:W-:-:S03]  /*0300*/  I2FP.F32.U32 R11, R0 ;  /* 0x00000000000b7245 */ /* 0x000fc60000201000 */
[----:B--2---:R-:W-:Y:S02]  /*0310*/  FADD R7, R4, -R7 ;  /* 0x8000000704077221 */ /* 0x004fe40000000000 */
[----:B---3--:R-:W-:Y:S02]  /*0320*/  FADD R11, R8, -R11 ;  /* 0x8000000b080b7221 */ /* 0x008fe40000000000 */
[----:B------:R-:W-:-:S04]  /*0330*/  FMUL R0, R7, R7 ;  /* 0x0000000707007220 */ /* 0x000fc80000400000 */
[----:B------:R-:W-:-:S04]  /*0340*/  FFMA R0, R11, R11, R0 ;  /* 0x0000000b0b007223 */ /* 0x000fc80000000000 */
[----:B------:R2:W3:Y:S01]  /*0350*/  MUFU.RSQ R7, R0 ;  /* 0x0000000000077308 */ /* 0x0004e20000001400 */
[----:B------:R-:W-:-:S04]  /*0360*/  IADD3 R6, PT, PT, R0, -0xd000000, RZ ;  /* 0xf300000000067810 */ /* 0x000fc80007ffe0ff */
[----:B------:R-:W-:-:S13]  /*0370*/  ISETP.GT.U32.AND P0, PT, R6, 0x727fffff, PT ;  /* 0x727fffff0600780c */ /* 0x000fda0003f04070 */
[----:B--23--:R-:W-:Y:S05]  /*0380*/  @!P0 BRA `(.L_x_8) ;  /* 0x00000000000c8947 */ /* 0x00cfea0003800000 */
[----:B------:R-:W-:-:S07]  /*0390*/  MOV R9, 0x3b0 ;  /* 0x000003b000097802 */ /* 0x000fce0000000f00 */
[----:B01----:R-:W-:Y:S05]  /*03a0*/  CALL.REL.NOINC `($__internal_0_$__cuda_sm20_sqrt_rn_f32_slowpath) ;  /* 0x00000000002c7944 */ /* 0x003fea0003c00000 */
[----:B------:R-:W-:Y:S05]  /*03b0*/  BRA `(.L_x_9) ;  /* 0x0000000000107947 */ /* 0x000fea0003800000 */
.L_x_8:
[----:B------:R-:W-:Y:S01]  /*03c0*/  FMUL.FTZ R5, R0, R7 ;  /* 0x0000000700057220 */ /* 0x000fe20000410000 */
[----:B------:R-:W-:-:S03]  /*03d0*/  FMUL.FTZ R7, R7, 0.5 ;  /* 0x3f00000007077820 */ /* 0x000fc60000410000 */
[----:B------:R-:W-:-:S04]  /*03e0*/  FFMA R0, -R5, R5, R0 ;  /* 0x0000000505007223 */ /* 0x000fc80000000100 */
[----:B------:R-:W-:-:S07]  /*03f0*/  FFMA R0, R0, R7, R5 ;  /* 0x0000000700007223 */ /* 0x000fce0000000005 */
.L_x_9:
[----:B------:R-:W-:Y:S05]  /*0400*/  BSYNC.RECONVERGENT B0 ;  /* 0x0000000000007941 */ /* 0x000fea0003800200 */
.L_x_7:
[----:B------:R-:W2:Y:S02]  /*0410*/  LDCU UR6, c[0x0][0x398] ;  /* 0x00007300ff0677ac */ /* 0x000ea40008000800 */
[----:B--2---:R-:W-:-:S13]  /*0420*/  FSETP.GT.AND P0, PT, R0, UR6, PT ;  /* 0x0000000600007c0b */ /* 0x004fda000bf04000 */
[----:B------:R-:W-:Y:S05]  /*0430*/  @!P0 EXIT ;  /* 0x000000000000894d */ /* 0x000fea0003800000 */
[----:B------:R-:W-:Y:S01]  /*0440*/  STG.E desc[UR4][R2.64], RZ ;  /* 0x000000ff02007986 */ /* 0x000fe2000c101904 */
[----:B------:R-:W-:Y:S05]  /*0450*/  EXIT ;  /* 0x000000000000794d */ /* 0x000fea0003800000 */
        .weak           $__internal_0_$__cuda_sm20_sqrt_rn_f32_slowpath
        .type           $__internal_0_$__cuda_sm20_sqrt_rn_f32_slowpath,@function
        .size           $__internal_0_$__cuda_sm20_sqrt_rn_f32_slowpath,(.L_x_47 - $__internal_0_$__cuda_sm20_sqrt_rn_f32_slowpath)
$__internal_0_$__cuda_sm20_sqrt_rn_f32_slowpath:
[----:B------:R-:W-:-:S13]  /*0460*/  LOP3.LUT P0, RZ, R0, 0x7fffffff, RZ, 0xc0, !PT ;  /* 0x7fffffff00ff7812 */ /* 0x000fda000780c0ff */
[----:B------:R-:W-:Y:S01]  /*0470*/  @!P0 MOV R4, R0 ;  /* 0x0000000000048202 */ /* 0x000fe20000000f00 */
[----:B------:R-:W-:Y:S06]  /*0480*/  @!P0 BRA `(.L_x_10) ;  /* 0x0000000000408947 */ /* 0x000fec0003800000 */
[----:B------:R-:W-:-:S13]  /*0490*/  FSETP.GEU.FTZ.AND P0, PT, R0, RZ, PT ;  /* 0x000000ff0000720b */ /* 0x000fda0003f1e000 */
[----:B------:R-:W-:Y:S01]  /*04a0*/  @!P0 MOV R4, 0x7fffffff ;  /* 0x7fffffff00048802 */ /* 0x000fe20000000f00 */
[----:B------:R-:W-:Y:S06]  /*04b0*/  @!P0 BRA `(.L_x_10) ;  /* 0x0000000000348947 */ /* 0x000fec0003800000 */
[----:B------:R-:W-:-:S13]  /*04c0*/  FSETP.GTU.FTZ.AND P0, PT, |R0|, +INF , PT ;  /* 0x7f8000000000780b */ /* 0x000fda0003f1c200 */
[----:B------:R-:W-:Y:S01]  /*04d0*/  @P0 FADD.FTZ R4, R0, 1 ;  /* 0x3f80000000040421 */ /* 0x000fe20000010000 */
[----:B------:R-:W-:Y:S06]  /*04e0*/  @P0 BRA `(.L_x_10) ;  /* 0x0000000000280947 */ /* 0x000fec0003800000 */
[----:B------:R-:W-:-:S13]  /*04f0*/  FSETP.NEU.FTZ.AND P0, PT, |R0|, +INF , PT ;  /* 0x7f8000000000780b */ /* 0x000fda0003f1d200 */
[----:B------:R-:W-:-:S04]  /*0500*/  @P0 FFMA R5, R0, 1.84467440737095516160e+19, RZ ;  /* 0x5f80000000050823 */ /* 0x000fc800000000ff */
[----:B------:R-:W0:Y:S02]  /*0510*/  @P0 MUFU.RSQ R4, R5 ;  /* 0x0000000500040308 */ /* 0x000e240000001400 */
[----:B0-----:R-:W-:Y:S01]  /*0520*/  @P0 FMUL.FTZ R6, R5, R4 ;  /* 0x0000000405060220 */ /* 0x001fe20000410000 */
[----:B------:R-:W-:Y:S01]  /*0530*/  @P0 FMUL.FTZ R8, R4, 0.5 ;  /* 0x3f00000004080820 */ /* 0x000fe20000410000 */
[----:B------:R-:W-:Y:S02]  /*0540*/  @!P0 MOV R4, R0 ;  /* 0x0000000000048202 */ /* 0x000fe40000000f00 */
[----:B------:R-:W-:-:S04]  /*0550*/  @P0 FADD.FTZ R7, -R6, -RZ ;  /* 0x800000ff06070221 */ /* 0x000fc80000010100 */
[----:B------:R-:W-:-:S04]  /*0560*/  @P0 FFMA R7, R6, R7, R5 ;  /* 0x0000000706070223 */ /* 0x000fc80000000005 */
[----:B------:R-:W-:-:S04]  /*0570*/  @P0 FFMA R7, R7, R8, R6 ;  /* 0x0000000807070223 */ /* 0x000fc80000000006 */
[----:B------:R-:W-:-:S07]  /*0580*/  @P0 FMUL.FTZ R4, R7, 2.3283064365386962891e-10 ;  /* 0x2f80000007040820 */ /* 0x000fce0000410000 */
.L_x_10:
[----:B------:R-:W-:Y:S01]  /*0590*/  HFMA2 R5, -RZ, RZ, 0, 0 ;  /* 0x00000000ff057431 */ /* 0x000fe200000001ff */
[----:B------:R-:W-:Y:S02]  /*05a0*/  MOV R0, R4 ;  /* 0x0000000400007202 */ /* 0x000fe40000000f00 */
[----:B------:R-:W-:-:S04]  /*05b0*/  MOV R4, R9 ;  /* 0x0000000900047202 */ /* 0x000fc80000000f00 */
[----:B------:R-:W-:Y:S05]  /*05c0*/  RET.REL.NODEC R4 `(removeOutliers) ;  /* 0xfffffff8048c7950 */ /* 0x000fea0003c3ffff */
.L_x_11:
        /* <DEDUP_REMOVED lines=11> */
.L_x_47:


//--------------------- .text.computeCorrespondenceScores --------------------------
	.section	.text.computeCorrespondenceScores,"ax",@progbits
	.align	128
        .global         computeCorrespondenceScores
        .type           computeCorrespondenceScores,@function
        .size           computeCorrespondenceScores,(.L_x_48 - computeCorrespondenceScores)
        .other          computeCorrespondenceScores,@"STO_CUDA_ENTRY STV_DEFAULT"
computeCorrespondenceScores:
.text.computeCorrespondenceScores:
[----:B------:R-:W-:Y:S01]  /*0000*/  LDC R1, c[0x0][0x37c] ;  /* 0x0000df00ff017b82 */ /* 0x000fe20000000800 */
[----:B------:R-:W0:Y:S07]  /*0010*/  S2R R3, SR_TID.X ;  /* 0x0000000000037919 */ /* 0x000e2e0000002100 */
[----:B------:R-:W0:Y:S01]  /*0020*/  S2UR UR4, SR_CTAID.X ;  /* 0x00000000000479c3 */ /* 0x000e220000002500 */
[----:B------:R-:W1:Y:S07]  /*0030*/  LDCU UR6, c[0x0][0x3b0] ;  /* 0x00007600ff0677ac */ /* 0x000e6e0008000800 */
[----:B------:R-:W0:Y:S02]  /*0040*/  LDC R22, c[0x0][0x360] ;  /* 0x0000d800ff167b82 */ /* 0x000e240000000800 */
[----:B0-----:R-:W-:-:S05]  /*0050*/  IMAD R22, R22, UR4, R3 ;  /* 0x0000000416167c24 */ /* 0x001fca000f8e0203 */
[----:B-1----:R-:W-:-:S13]  /*0060*/  ISETP.GE.AND P0, PT, R22, UR6, PT ;  /* 0x0000000616007c0c */ /* 0x002fda000bf06270 */
[----:B------:R-:W-:Y:S05]  /*0070*/  @P0 EXIT ;  /* 0x000000000000094d */ /* 0x000fea0003800000 */
[----:B------:R-:W-:Y:S01]  /*0080*/  UISETP.GE.AND UP0, UPT, UR6, 0x1, UPT ;  /* 0x000000010600788c */ /* 0x000fe2000bf06270 */
[----:B------:R-:W-:Y:S01]  /*0090*/  CS2R R20, SRZ ;  /* 0x0000000000147805 */ /* 0x000fe2000001ff00 */
[----:B------:R-:W0:Y:S07]  /*00a0*/  LDCU.64 UR10, c[0x0][0x358] ;  /* 0x00006b00ff0a77ac */ /* 0x000e2e0008000a00 */
[----:B------:R-:W-:Y:S05]  /*00b0*/  BRA.U !UP0, `(.L_x_12) ;  /* 0x0000001908c87547 */ /* 0x000fea000b800000 */
[----:B------:R-:W1:Y:S01]  /*00c0*/  LDC.64 R2, c[0x0][0x3a0] ;  /* 0x0000e800ff027b82 */ /* 0x000e620000000a00 */
[----:B------:R-:W2:Y:S01]  /*00d0*/  LDCU UR4, c[0x0][0x3c0] ;  /* 0x00007800ff0477ac */ /* 0x000ea20008000800 */
[----:B-1----:R-:W-:-:S05]  /*00e0*/  IMAD.WIDE R2, R22, 0x18, R2 ;  /* 0x0000001816027825 */ /* 0x002fca00078e0202 */
[----:B0-----:R0:W5:Y:S04]  /*00f0*/  LDG.E R15, desc[UR10][R2.64] ;  /* 0x0000000a020f7981 */ /* 0x001168000c1e1900 */
[----:B------:R0:W5:Y:S04]  /*0100*/  LDG.E R14, desc[UR10][R2.64+0x4] ;  /* 0x0000040a020e7981 */ /* 0x000168000c1e1900 */
[----:B------:R0:W5:Y:S04]  /*0110*/  LDG.E R13, desc[UR10][R2.64+0x8] ;  /* 0x0000080a020d7981 */ /* 0x000168000c1e1900 */
[----:B------:R0:W5:Y:S04]  /*0120*/  LDG.E R11, desc[UR10][R2.64+0xc] ;  /* 0x00000c0a020b7981 */ /* 0x000168000c1e1900 */
[----:B------:R0:W5:Y:S04]  /*0130*/  LDG.E R12, desc[UR10][R2.64+0x10] ;  /* 0x0000100a020c7981 */ /* 0x000168000c1e1900 */
[----:B------:R0:W5:Y:S01]  /*0140*/  LDG.E R10, desc[UR10][R2.64+0x14] ;  /* 0x0000140a020a7981 */ /* 0x000162000c1e1900 */
[----:B--2---:R-:W-:-:S09]  /*0150*/  UISETP.GT.AND UP0, UPT, UR4, -0x2, UPT ;  /* 0xfffffffe0400788c */ /* 0x004fd2000bf04270 */
[----:B0-----:R-:W-:Y:S05]  /*0160*/  BRA.U UP0, `(.L_x_13) ;  /* 0x0000000d00007547 */ /* 0x001fea000b800000 */
[----:B------:R-:W-:Y:S01]  /*0170*/  UIADD3 UR4, UPT, UPT, UR6, -0x1, URZ ;  /* 0xffffffff06047890 */ /* 0x000fe2000fffe0ff */
[----:B------:R-:W-:Y:S01]  /*0180*/  CS2R R20, SRZ ;  /* 0x0000000000147805 */ /* 0x000fe2000001ff00 */
[----:B------:R-:W-:Y:S01]  /*0190*/  UISETP.GE.U32.AND UP1, UPT, UR6, 0x4, UPT ;  /* 0x000000040600788c */ /* 0x000fe2000bf26070 */
[----:B------:R-:W-:Y:S01]  /*01a0*/  IMAD.MOV.U32 R0, RZ, RZ, RZ ;  /* 0x000000ffff007224 */ /* 0x000fe200078e00ff */
[----:B------:R-:W-:-:S04]  /*01b0*/  UISETP.LT.U32.AND UP0, UPT, UR4, 0x1f3, UPT ;  /* 0x000001f30400788c */ /* 0x000fc8000bf01070 */
[----:B------:R-:W-:-:S04]  /*01c0*/  USEL UR4, UR4, 0x1f3, UP0 ;  /* 0x000001f304047887 */ /* 0x000fc80008000000 */
[----:B------:R-:W-:-:S04]  /*01d0*/  UIADD3 UR4, UPT, UPT, UR4, 0x1, URZ ;  /* 0x0000000104047890 */ /* 0x000fc8000fffe0ff */
[----:B------:R-:W-:-:S04]  /*01e0*/  ULOP3.LUT UR5, UR4, 0x3, URZ, 0xc0, !UPT ;  /* 0x0000000304057892 */ /* 0x000fc8000f8ec0ff */
[----:B------:R-:W-:Y:S01]  /*01f0*/  UISETP.NE.AND UP0, UPT, UR5, URZ, UPT ;  /* 0x000000ff0500728c */ /* 0x000fe2000bf05270 */
[----:B------:R-:W-:Y:S10]  /*0200*/  BRA.U !UP1, `(.L_x_14) ;  /* 0x0000000509c07547 */ /* 0x000ff4000b800000 */
[----:B------:R-:W0:Y:S01]  /*0210*/  LDCU.64 UR6, c[0x0][0x3a8] ;  /* 0x00007500ff0677ac */ /* 0x000e220008000a00 */
[----:B------:R-:W1:Y:S01]  /*0220*/  LDC.64 R4, c[0x0][0x390] ;  /* 0x0000e400ff047b82 */ /* 0x000e620000000a00 */
[----:B------:R-:W-:Y:S01]  /*0230*/  CS2R R20, SRZ ;  /* 0x0000000000147805 */ /* 0x000fe2000001ff00 */
[----:B------:R-:W-:-:S04]  /*0240*/  ULOP3.LUT UR4, UR4, 0x3fc, URZ, 0xc0, !UPT ;  /* 0x000003fc04047892 */ /* 0x000fc8000f8ec0ff */
[----:B------:R-:W-:Y:S02]  /*0250*/  UIADD3 UR8, UPT, UPT, -UR4, URZ, URZ ;  /* 0x000000ff04087290 */ /* 0x000fe4000fffe1ff */
[----:B------:R-:W2:Y:S01]  /*0260*/  LDC.64 R6, c[0x0][0x398] ;  /* 0x0000e600ff067b82 */ /* 0x000ea20000000a00 */
[----:B------:R-:W-:Y:S01]  /*0270*/  IMAD.U32 R0, RZ, RZ, UR4 ;  /* 0x00000004ff007e24 */ /* 0x000fe2000f8e00ff */
[----:B0-----:R-:W-:-:S04]  /*0280*/  UIADD3 UR6, UP1, UPT, UR6, 0x10, URZ ;  /* 0x0000001006067890 */ /* 0x001fc8000ff3e0ff */
[----:B------:R-:W-:Y:S02]  /*0290*/  UIADD3.X UR7, UPT, UPT, URZ, UR7, URZ, UP1, !UPT ;  /* 0x00000007ff077290 */ /* 0x000fe40008ffe4ff */
[----:B------:R-:W-:-:S04]  /*02a0*/  IMAD.U32 R2, RZ, RZ, UR6 ;  /* 0x00000006ff027e24 */ /* 0x000fc8000f8e00ff */
[----:B------:R-:W-:-:S07]  /*02b0*/  IMAD.U32 R3, RZ, RZ, UR7 ;  /* 0x00000007ff037e24 */ /* 0x000fce000f8e00ff */
.L_x_15:
[----:B------:R-:W3:Y:S04]  /*02c0*/  LDG.E.64 R8, desc[UR10][R2.64+-0x10] ;  /* 0xfffff00a02087981 */ /* 0x000ee8000c1e1b00 */
[----:B------:R-:W4:Y:S04]  /*02d0*/  LDG.E.64 R24, desc[UR10][R2.64+-0x8] ;  /* 0xfffff80a02187981 */ /* 0x000f28000c1e1b00 */
[----:B------:R-:W2:Y:S04]  /*02e0*/  LDG.E.64 R18, desc[UR10][R2.64] ;  /* 0x0000000a02127981 */ /* 0x000ea8000c1e1b00 */
[----:B------:R-:W2:Y:S01]  /*02f0*/  LDG.E.64 R16, desc[UR10][R2.64+0x8] ;  /* 0x0000080a02107981 */ /* 0x000ea2000c1e1b00 */
[----:B------:R-:W-:-:S04]  /*0300*/  UIADD3 UR8, UPT, UPT, UR8, 0x4, URZ ;  /* 0x0000000408087890 */ /* 0x000fc8000fffe0ff */
[----:B------:R-:W-:Y:S01]  /*0310*/  UISETP.NE.AND UP1, UPT, UR8, URZ, UPT ;  /* 0x000000ff0800728c */ /* 0x000fe2000bf25270 */
[-C--:B---3-5:R-:W-:Y:S01]  /*0320*/  FMUL R32, R14, R9.reuse ;  /* 0x000000090e207220 */ /* 0x0a8fe20000400000 */
[----:B------:R-:W1:Y:S01]  /*0330*/  F2I.NTZ R30, R9 ;  /* 0x00000009001e7305 */ /* 0x000e620000203100 */
[C---:B------:R-:W-:Y:S02]  /*0340*/  FMUL R34, R12.reuse, R9 ;  /* 0x000000090c227220 */ /* 0x040fe40000400000 */
[-C--:B------:R-:W-:Y:S01]  /*0350*/  FFMA R32, R15, R8.reuse, R32 ;  /* 0x000000080f207223 */ /* 0x080fe20000000020 */
[-C--:B----4-:R-:W-:Y:S01]  /*0360*/  FMUL R36, R12, R25.reuse ;  /* 0x000000190c247220 */ /* 0x090fe20000400000 */
[----:B------:R-:W-:Y:S02]  /*0370*/  FFMA R35, R11, R8, R34 ;  /* 0x000000080b237223 */ /* 0x000fe40000000022 */
[----:B------:R-:W-:Y:S01]  /*0380*/  FADD R33, R13, R32 ;  /* 0x000000200d217221 */ /* 0x000fe20000000000 */
[----:B------:R-:W-:Y:S01]  /*0390*/  FMUL R32, R14, R25 ;  /* 0x000000190e207220 */ /* 0x000fe20000400000 */
[----:B------:R0:W3:Y:S03]  /*03a0*/  F2I.NTZ R28, R25 ;  /* 0x00000019001c7305 */ /* 0x0000e60000203100 */
[----:B------:R-:W-:Y:S01]  /*03b0*/  FFMA R34, R15, R24, R32 ;  /* 0x000000180f227223 */ /* 0x000fe20000000020 */
[----:B-1----:R-:W-:-:S04]  /*03c0*/  ISETP.GE.AND P4, PT, R30, R5, PT ;  /* 0x000000051e00720c */ /* 0x002fc80003f86270 */
[----:B------:R-:W1:Y:S01]  /*03d0*/  F2I.NTZ R9, R33 ;  /* 0x0000002100097305 */ /* 0x000e620000203100 */
[----:B0-----:R-:W-:Y:S01]  /*03e0*/  FADD R25, R13, R34 ;  /* 0x000000220d197221 */ /* 0x001fe20000000000 */
[----:B------:R-:W-:Y:S01]  /*03f0*/  ISETP.GT.AND P4, PT, R30, -0x1, !P4 ;  /* 0xffffffff1e00780c */ /* 0x000fe20006784270 */
[C---:B--2---:R-:W-:Y:S01]  /*0400*/  FMUL R30, R14.reuse, R19 ;  /* 0x000000130e1e7220 */ /* 0x044fe20000400000 */
[----:B------:R-:W-:-:S03]  /*0410*/  FMUL R34, R14, R17 ;  /* 0x000000110e227220 */ /* 0x000fc60000400000 */
[C---:B------:R-:W-:Y:S01]  /*0420*/  FFMA R30, R15.reuse, R18, R30 ;  /* 0x000000120f1e7223 */ /* 0x040fe2000000001e */
[----:B------:R0:W2:Y:S01]  /*0430*/  F2I.NTZ R31, R8 ;  /* 0x00000008001f7305 */ /* 0x0000a20000203100 */
[----:B------:R-:W-:Y:S01]  /*0440*/  FFMA R34, R15, R16, R34 ;  /* 0x000000100f227223 */ /* 0x000fe20000000022 */
[----:B---3--:R-:W-:-:S03]  /*0450*/  ISETP.GE.AND P0, PT, R28, R5, PT ;  /* 0x000000051c00720c */ /* 0x008fc60003f06270 */
[----:B------:R-:W-:Y:S01]  /*0460*/  FADD R34, R13, R34 ;  /* 0x000000220d227221 */ /* 0x000fe20000000000 */
[----:B------:R-:W-:Y:S02]  /*0470*/  ISETP.GT.AND P0, PT, R28, -0x1, !P0 ;  /* 0xffffffff1c00780c */ /* 0x000fe40004704270 */
[----:B------:R-:W3:Y:S01]  /*0480*/  F2I.NTZ R25, R25 ;  /* 0x0000001900197305 */ /* 0x000ee20000203100 */
[----:B-1----:R-:W-:Y:S01]  /*0490*/  ISETP.GE.AND P6, PT, R9, R6, PT ;  /* 0x000000060900720c */ /* 0x002fe20003fc6270 */
[----:B0-----:R-:W-:-:S03]  /*04a0*/  FADD R8, R10, R35 ;  /* 0x000000230a087221 */ /* 0x001fc60000000000 */
[----:B------:R-:W-:Y:S01]  /*04b0*/  ISETP.GT.AND P6, PT, R9, -0x1, !P6 ;  /* 0xffffffff0900780c */ /* 0x000fe200077c4270 */
[----:B------:R-:W-:Y:S01]  /*04c0*/  FADD R9, R13, R30 ;  /* 0x0000001e0d097221 */ /* 0x000fe20000000000 */
[C---:B--2---:R-:W-:Y:S01]  /*04d0*/  ISETP.GE.AND P2, PT, R31.reuse, R4, PT ;  /* 0x000000041f00720c */ /* 0x044fe20003f46270 */
[----:B------:R0:W1:Y:S01]  /*04e0*/  F2I.NTZ R27, R24 ;  /* 0x00000018001b7305 */ /* 0x0000620000203100 */
[----:B------:R-:W-:Y:S02]  /*04f0*/  FMUL R30, R12, R19 ;  /* 0x000000130c1e7220 */ /* 0x000fe40000400000 */
[----:B------:R-:W-:Y:S01]  /*0500*/  ISETP.GT.AND P2, PT, R31, -0x1, !P2 ;  /* 0xffffffff1f00780c */ /* 0x000fe20005744270 */
[----:B------:R-:W-:Y:S01]  /*0510*/  FFMA R31, R11, R24, R36 ;  /* 0x000000180b1f7223 */ /* 0x000fe20000000024 */
[----:B---3--:R-:W-:-:S03]  /*0520*/  ISETP.GE.AND P3, PT, R25, R6, PT ;  /* 0x000000061900720c */ /* 0x008fc60003f66270 */
[----:B------:R-:W2:Y:S01]  /*0530*/  F2I.NTZ R23, R18 ;  /* 0x0000001200177305 */ /* 0x000ea20000203100 */
[----:B0-----:R-:W-:Y:S01]  /*0540*/  FADD R24, R10, R31 ;  /* 0x0000001f0a187221 */ /* 0x001fe20000000000 */
[----:B------:R-:W-:Y:S02]  /*0550*/  PLOP3.LUT P2, PT, P6, P2, P4, 0x80, 0x0 ;  /* 0x000000000000781c */ /* 0x000fe40003745040 */
[----:B------:R-:W-:Y:S02]  /*0560*/  ISETP.GT.AND P3, PT, R25, -0x1, !P3 ;  /* 0xffffffff1900780c */ /* 0x000fe40005f64270 */
[C---:B-1----:R-:W-:Y:S02]  /*0570*/  ISETP.GE.AND P1, PT, R27.reuse, R4, PT ;  /* 0x000000041b00720c */ /* 0x042fe40003f26270 */
[----:B------:R0:W1:Y:S02]  /*0580*/  F2I.NTZ R26, R19 ;  /* 0x00000013001a7305 */ /* 0x0000640000203100 */
[----:B------:R-:W-:-:S02]  /*0590*/  ISETP.GT.AND P1, PT, R27, -0x1, !P1 ;  /* 0xffffffff1b00780c */ /* 0x000fc40004f24270 */
[----:B--2---:R-:W-:-:S04]  /*05a0*/  ISETP.GE.AND P5, PT, R23, R4, PT ;  /* 0x000000041700720c */ /* 0x004fc80003fa6270 */
[----:B------:R-:W2:Y:S01]  /*05b0*/  F2I.NTZ R9, R9 ;  /* 0x0000000900097305 */ /* 0x000ea20000203100 */
[----:B0-----:R-:W-:Y:S01]  /*05c0*/  FFMA R19, R11, R18, R30 ;  /* 0x000000120b137223 */ /* 0x001fe2000000001e */
[----:B------:R-:W-:Y:S01]  /*05d0*/  FMUL R18, R12, R17 ;  /* 0x000000110c127220 */ /* 0x000fe20000400000 */
[----:B------:R-:W-:Y:S02]  /*05e0*/  PLOP3.LUT P1, PT, P3, P1, P0, 0x80, 0x0 ;  /* 0x000000000000781c */ /* 0x000fe40001f23000 */
[----:B------:R-:W-:Y:S01]  /*05f0*/  FADD R19, R10, R19 ;  /* 0x000000130a137221 */ /* 0x000fe20000000000 */
[----:B------:R-:W-:Y:S02]  /*0600*/  ISETP.GT.AND P5, PT, R23, -0x1, !P5 ;  /* 0xffffffff1700780c */ /* 0x000fe40006fa4270 */
[----:B------:R-:W0:Y:S01]  /*0610*/  F2I.NTZ R8, R8 ;  /* 0x0000000800087305 */ /* 0x000e220000203100 */
[----:B-1----:R-:W-:-:S04]  /*0620*/  ISETP.GE.AND P4, PT, R26, R5, PT ;  /* 0x000000051a00720c */ /* 0x002fc80003f86270 */
[----:B------:R-:W-:Y:S02]  /*0630*/  ISETP.GT.AND P4, PT, R26, -0x1, !P4 ;  /* 0xffffffff1a00780c */ /* 0x000fe40006784270 */
[C---:B--2---:R-:W-:Y:S01]  /*0640*/  ISETP.GE.AND P6, PT, R9.reuse, R6, PT ;  /* 0x000000060900720c */ /* 0x044fe20003fc6270 */
[----:B------:R-:W1:Y:S03]  /*0650*/  F2I.NTZ R29, R16 ;  /* 0x00000010001d7305 */ /* 0x000e660000203100 */
[----:B------:R-:W-:Y:S02]  /*0660*/  ISETP.GT.AND P6, PT, R9, -0x1, !P6 ;  /* 0xffffffff0900780c */ /* 0x000fe400077c4270 */
[----:B0-----:R-:W-:-:S03]  /*0670*/  ISETP.GE.AND P3, PT, R8, R7, PT ;  /* 0x000000070800720c */ /* 0x001fc60003f66270 */
[----:B------:R0:W2:Y:S01]  /*0680*/  F2I.NTZ R32, R17 ;  /* 0x0000001100207305 */ /* 0x0000a20000203100 */
[----:B------:R-:W-:Y:S02]  /*0690*/  PLOP3.LUT P5, PT, P6, P5, P4, 0x80, 0x0 ;  /* 0x000000000000781c */ /* 0x000fe400037ab040 */
[----:B------:R-:W-:Y:S01]  /*06a0*/  ISETP.GT.AND P3, PT, R8, -0x1, !P3 ;  /* 0xffffffff0800780c */ /* 0x000fe20005f64270 */
[----:B------:R-:W-:Y:S01]  /*06b0*/  VIADD R8, R21, 0x1 ;  /* 0x0000000115087836 */ /* 0x000fe20000000000 */
[----:B-1----:R-:W-:-:S03]  /*06c0*/  ISETP.GE.AND P0, PT, R29, R4, PT ;  /* 0x000000041d00720c */ /* 0x002fc60003f06270 */
[----:B------:R-:W1:Y:S01]  /*06d0*/  F2I.NTZ R25, R34 ;  /* 0x0000002200197305 */ /* 0x000e620000203100 */
[----:B0-----:R-:W-:Y:S01]  /*06e0*/  FFMA R17, R11, R16, R18 ;  /* 0x000000100b117223 */ /* 0x001fe20000000012 */
[----:B------:R-:W-:Y:S02]  /*06f0*/  PLOP3.LUT P2, PT, P2, P3, PT, 0x80, 0x8 ;  /* 0x000000000008781c */ /* 0x000fe40001747070 */
[----:B------:R-:W-:Y:S01]  /*0700*/  ISETP.GT.AND P0, PT, R29, -0x1, !P0 ;  /* 0xffffffff1d00780c */ /* 0x000fe20004704270 */
[----:B------:R-:W-:Y:S01]  /*0710*/  FADD R17, R10, R17 ;  /* 0x000000110a117221 */ /* 0x000fe20000000000 */
[C---:B--2---:R-:W-:Y:S02]  /*0720*/  ISETP.GE.AND P6, PT, R32.reuse, R5, PT ;  /* 0x000000052000720c */ /* 0x044fe40003fc6270 */
[----:B------:R-:W0:Y:S02]  /*0730*/  F2I.NTZ R24, R24 ;  /* 0x0000001800187305 */ /* 0x000e240000203100 */
[----:B------:R-:W-:-:S02]  /*0740*/  ISETP.GT.AND P6, PT, R32, -0x1, !P6 ;  /* 0xffffffff2000780c */ /* 0x000fc400077c4270 */
[----:B-1----:R-:W-:-:S04]  /*0750*/  ISETP.GE.AND P4, PT, R25, R6, PT ;  /* 0x000000061900720c */ /* 0x002fc80003f86270 */
[----:B------:R-:W1:Y:S01]  /*0760*/  F2I.NTZ R16, R19 ;  /* 0x0000001300107305 */ /* 0x000e620000203100 */
[----:B------:R-:W-:Y:S02]  /*0770*/  @!P2 IMAD.MOV R8, RZ, RZ, R21 ;  /* 0x000000ffff08a224 */ /* 0x000fe400078e0215 */
[----:B------:R-:W-:Y:S01]  /*0780*/  @P2 FADD R20, R20, 255 ;  /* 0x437f000014142421 */ /* 0x000fe20000000000 */
[----:B------:R-:W-:Y:S01]  /*0790*/  ISETP.GT.AND P4, PT, R25, -0x1, !P4 ;  /* 0xffffffff1900780c */ /* 0x000fe20006784270 */
[----:B------:R-:W-:Y:S01]  /*07a0*/  VIADD R9, R8, 0x1 ;  /* 0x0000000108097836 */ /* 0x000fe20000000000 */
[C---:B0-----:R-:W-:Y:S02]  /*07b0*/  ISETP.GE.AND P3, PT, R24.reuse, R7, PT ;  /* 0x000000071800720c */ /* 0x041fe40003f66270 */
[----:B------:R-:W0:Y:S01]  /*07c0*/  F2I.NTZ R18, R17 ;  /* 0x0000001100127305 */ /* 0x000e220000203100 */
[----:B------:R-:W-:Y:S02]  /*07d0*/  PLOP3.LUT P0, PT, P4, P0, P6, 0x80, 0x0 ;  /* 0x000000000000781c */ /* 0x000fe40002701060 */
[----:B------:R-:W-:-:S02]  /*07e0*/  ISETP.GT.AND P3, PT, R24, -0x1, !P3 ;  /* 0xffffffff1800780c */ /* 0x000fc40005f64270 */
[CC--:B-1----:R-:W-:Y:S02]  /*07f0*/  ISETP.GE.AND P4, PT, R16.reuse, R7.reuse, PT ;  /* 0x000000071000720c */ /* 0x0c2fe40003f86270 */
[----:B------:R-:W-:Y:S02]  /*0800*/  PLOP3.LUT P1, PT, P1, P3, PT, 0x80, 0x8 ;  /* 0x000000000008781c */ /* 0x000fe40000f27070 */
[----:B------:R-:W-:Y:S02]  /*0810*/  ISETP.GT.AND P4, PT, R16, -0x1, !P4 ;  /* 0xffffffff1000780c */ /* 0x000fe40006784270 */
[C---:B0-----:R-:W-:Y:S02]  /*0820*/  ISETP.GE.AND P3, PT, R18.reuse, R7, PT ;  /* 0x000000071200720c */ /* 0x041fe40003f66270 */
[----:B------:R-:W-:Y:S02]  /*0830*/  PLOP3.LUT P4, PT, P5, P4, PT, 0x80, 0x8 ;  /* 0x000000000008781c */ /* 0x000fe40002f89070 */
[----:B------:R-:W-:-:S05]  /*0840*/  ISETP.GT.AND P3, PT, R18, -0x1, !P3 ;  /* 0xffffffff1200780c */ /* 0x000fca0005f64270 */
[----:B------:R-:W-:Y:S01]  /*0850*/  @!P1 IMAD.MOV R9, RZ, RZ, R8 ;  /* 0x000000ffff099224 */ /* 0x000fe200078e0208 */
[----:B------:R-:W-:Y:S01]  /*0860*/  PLOP3.LUT P0, PT, P0, P3, PT, 0x80, 0x8 ;  /* 0x000000000008781c */ /* 0x000fe20000707070 */
[----:B------:R-:W-:Y:S01]  /*0870*/  @P1 FADD R20, R20, 255 ;  /* 0x437f000014141421 */ /* 0x000fe20000000000 */
[----:B------:R-:W-:Y:S01]  /*0880*/  IADD3 R2, P1, PT, R2, 0x20, RZ ;  /* 0x0000002002027810 */ /* 0x000fe20007f3e0ff */
[----:B------:R-:W-:Y:S02]  /*0890*/  VIADD R8, R9, 0x1 ;  /* 0x0000000109087836 */ /* 0x000fe40000000000 */
[----:B------:R-:W-:Y:S02]  /*08a0*/  @!P4 IMAD.MOV R8, RZ, RZ, R9 ;  /* 0x000000ffff08c224 */ /* 0x000fe400078e0209 */
[----:B------:R-:W-:Y:S01]  /*08b0*/  @P4 FADD R20, R20, 255 ;  /* 0x437f000014144421 */ /* 0x000fe20000000000 */
[----:B------:R-:W-:Y:S02]  /*08c0*/  IMAD.X R3, RZ, RZ, R3, P1 ;  /* 0x000000ffff037224 */ /* 0x000fe400008e0603 */
[----:B------:R-:W-:-:S03]  /*08d0*/  VIADD R21, R8, 0x1 ;  /* 0x0000000108157836 */ /* 0x000fc60000000000 */
[----:B------:R-:W-:Y:S01]  /*08e0*/  @P0 FADD R20, R20, 255 ;  /* 0x437f000014140421 */ /* 0x000fe20000000000 */
[----:B------:R-:W-:Y:S01]  /*08f0*/  @!P0 IMAD.MOV R21, RZ, RZ, R8 ;  /* 0x000000ffff158224 */ /* 0x000fe200078e0208 */
[----:B------:R-:W-:Y:S06]  /*0900*/  BRA.U UP1, `(.L_x_15) ;  /* 0xfffffff9016c7547 */ /* 0x000fec000b83ffff */
.L_x_14:
[----:B------:R-:W-:Y:S05]  /*0910*/  BRA.U !UP0, `(.L_x_12) ;  /* 0x0000001108b07547 */ /* 0x000fea000b800000 */
[----:B------:R-:W0:Y:S08]  /*0920*/  LDC.64 R6, c[0x0][0x3a8] ;  /* 0x0000ea00ff067b82 */ /* 0x000e300000000a00 */
[----:B------:R-:W1:Y:S08]  /*0930*/  LDC.64 R2, c[0x0][0x390] ;  /* 0x0000e400ff027b82 */ /* 0x000e700000000a00 */
[----:B------:R-:W2:Y:S01]  /*0940*/  LDC.64 R4, c[0x0][0x398] ;  /* 0x0000e600ff047b82 */ /* 0x000ea20000000a00 */
[----:B0-----:R-:W-:-:S05]  /*0950*/  IMAD.WIDE.U32 R6, R0, 0x8, R6 ;  /* 0x0000000800067825 */ /* 0x001fca00078e0006 */
[----:B------:R-:W3:Y:S01]  /*0960*/  LDG.E.64 R8, desc[UR10][R6.64] ;  /* 0x0000000a06087981 */ /* 0x000ee2000c1e1b00 */
[----:B------:R-:W-:-:S04]  /*0970*/  UIADD3 UR4, UPT, UPT, -UR5, 0x1, URZ ;  /* 0x0000000105047890 */ /* 0x000fc8000fffe1ff */
[----:B------:R-:W-:Y:S01]  /*0980*/  UISETP.NE.AND UP0, UPT, UR4, URZ, UPT ;  /* 0x000000ff0400728c */ /* 0x000fe2000bf05270 */
[-C--:B---3-5:R-:W-:Y:S01]  /*0990*/  FMUL R0, R14, R9.reuse ;  /* 0x000000090e007220 */ /* 0x0a8fe20000400000 */
[----:B------:R-:W-:Y:S01]  /*09a0*/  FMUL R16, R12, R9 ;  /* 0x000000090c107220 */ /* 0x000fe20000400000 */
[----:B------:R-:W1:Y:S02]  /*09b0*/  F2I.NTZ R19, R8 ;  /* 0x0000000800137305 */ /* 0x000e640000203100 */
[-C--:B------:R-:W-:Y:S01]  /*09c0*/  FFMA R0, R15, R8.reuse, R0 ;  /* 0x000000080f007223 */ /* 0x080fe20000000000 */
[----:B------:R-:W-:-:S03]  /*09d0*/  FFMA R17, R11, R8, R16 ;  /* 0x000000080b117223 */ /* 0x000fc60000000010 */
[----:B------:R-:W-:Y:S01]  /*09e0*/  FADD R0, R13, R0 ;  /* 0x000000000d007221 */ /* 0x000fe20000000000 */
[----:B------:R-:W-:Y:S01]  /*09f0*/  FADD R17, R10, R17 ;  /* 0x000000110a117221 */ /* 0x000fe20000000000 */
[----:B------:R-:W0:Y:S01]  /*0a00*/  F2I.NTZ R18, R9 ;  /* 0x0000000900127305 */ /* 0x000e220000203100 */
[----:B-1----:R-:W-:-:S07]  /*0a10*/  ISETP.GE.AND P0, PT, R19, R2, PT ;  /* 0x000000021300720c */ /* 0x002fce0003f06270 */
[----:B------:R1:W2:Y:S01]  /*0a20*/  F2I.NTZ R23, R0 ;  /* 0x0000000000177305 */ /* 0x0002a20000203100 */
[----:B------:R-:W-:Y:S02]  /*0a30*/  ISETP.GT.AND P0, PT, R19, -0x1, !P0 ;  /* 0xffffffff1300780c */ /* 0x000fe40004704270 */
[----:B0-----:R-:W-:-:S05]  /*0a40*/  ISETP.GE.AND P1, PT, R18, R3, PT ;  /* 0x000000031200720c */ /* 0x001fca0003f26270 */
[----:B------:R-:W0:Y:S01]  /*0a50*/  F2I.NTZ R8, R17 ;  /* 0x0000001100087305 */ /* 0x000e220000203100 */
[----:B-1----:R-:W-:Y:S01]  /*0a60*/  VIADD R0, R21, 0x1 ;  /* 0x0000000115007836 */ /* 0x002fe20000000000 */
[----:B------:R-:W-:Y:S02]  /*0a70*/  ISETP.GT.AND P1, PT, R18, -0x1, !P1 ;  /* 0xffffffff1200780c */ /* 0x000fe40004f24270 */
[----:B--2---:R-:W-:-:S04]  /*0a80*/  ISETP.GE.AND P2, PT, R23, R4, PT ;  /* 0x000000041700720c */ /* 0x004fc80003f46270 */
[----:B------:R-:W-:Y:S02]  /*0a90*/  ISETP.GT.AND P2, PT, R23, -0x1, !P2 ;  /* 0xffffffff1700780c */ /* 0x000fe40005744270 */
[C---:B0-----:R-:W-:Y:S02]  /*0aa0*/  ISETP.GE.AND P3, PT, R8.reuse, R5, PT ;  /* 0x000000050800720c */ /* 0x041fe40003f66270 */
[----:B------:R-:W-:Y:S02]  /*0ab0*/  PLOP3.LUT P0, PT, P2, P0, P1, 0x80, 0x0 ;  /* 0x000000000000781c */ /* 0x000fe40001701010 */
[----:B------:R-:W-:Y:S02]  /*0ac0*/  ISETP.GT.AND P3, PT, R8, -0x1, !P3 ;  /* 0xffffffff0800780c */ /* 0x000fe40005f64270 */
[----:B------:R-:W-:Y:S02]  /*0ad0*/  IADD3 R6, P1, PT, R6, 0x8, RZ ;  /* 0x0000000806067810 */ /* 0x000fe40007f3e0ff */
[----:B------:R-:W-:-:S03]  /*0ae0*/  PLOP3.LUT P0, PT, P0, P3, PT, 0x80, 0x8 ;  /* 0x000000000008781c */ /* 0x000fc60000707070 */
[----:B------:R-:W-:-:S10]  /*0af0*/  IMAD.X R7, RZ, RZ, R7, P1 ;  /* 0x000000ffff077224 */ /* 0x000fd400008e0607 */
[----:B------:R-:W-:Y:S02]  /*0b00*/  @!P0 IMAD.MOV R0, RZ, RZ, R21 ;  /* 0x000000ffff008224 */ /* 0x000fe400078e0215 */
[----:B------:R-:W-:Y:S02]  /*0b10*/  @P0 FADD R20, R20, 255 ;  /* 0x437f000014140421 */ /* 0x000fe40000000000 */
[----:B------:R-:W-:Y:S01]  /*0b20*/  IMAD.MOV.U32 R21, RZ, RZ, R0 ;  /* 0x000000ffff157224 */ /* 0x000fe200078e0000 */
[----:B------:R-:W-:Y:S06]  /*0b30*/  BRA.U !UP0, `(.L_x_12) ;  /* 0x0000001108287547 */ /* 0x000fec000b800000 */
[----:B------:R-:W-:Y:S02]  /*0b40*/  IMAD.MOV.U32 R18, RZ, RZ, R6 ;  /* 0x000000ffff127224 */ /* 0x000fe400078e0006 */
[----:B------:R-:W-:-:S07]  /*0b50*/  IMAD.MOV.U32 R23, RZ, RZ, R7 ;  /* 0x000000ffff177224 */ /* 0x000fce00078e0007 */
.L_x_16:
[----:B------:R-:W-:Y:S02]  /*0b60*/  IMAD.MOV.U32 R6, RZ, RZ, R18 ;  /* 0x000000ffff067224 */ /* 0x000fe400078e0012 */
[----:B------:R-:W-:-:S06]  /*0b70*/  IMAD.MOV.U32 R7, RZ, RZ, R23 ;  /* 0x000000ffff077224 */ /* 0x000fcc00078e0017 */
[----:B------:R-:W2:Y:S01]  /*0b80*/  LDG.E.64 R6, desc[UR10][R6.64] ;  /* 0x0000000a06067981 */ /* 0x000ea2000c1e1b00 */
[----:B------:R-:W-:-:S04]  /*0b90*/  UIADD3 UR4, UPT, UPT, UR4, 0x1, URZ ;  /* 0x0000000104047890 */ /* 0x000fc8000fffe0ff */
[----:B------:R-:W-:Y:S01]  /*0ba0*/  UISETP.NE.AND UP0, UPT, UR4, URZ, UPT ;  /* 0x000000ff0400728c */ /* 0x000fe2000bf05270 */
[-C--:B--2---:R-:W-:Y:S01]  /*0bb0*/  FMUL R0, R14, R7.reuse ;  /* 0x000000070e007220 */ /* 0x084fe20000400000 */
[----:B------:R-:W-:Y:S01]  /*0bc0*/  FMUL R8, R12, R7 ;  /* 0x000000070c087220 */ /* 0x000fe20000400000 */
[----:B------:R-:W0:Y:S02]  /*0bd0*/  F2I.NTZ R17, R6 ;  /* 0x0000000600117305 */ /* 0x000e240000203100 */
[-C--:B------:R-:W-:Y:S01]  /*0be0*/  FFMA R0, R15, R6.reuse, R0 ;  /* 0x000000060f007223 */ /* 0x080fe20000000000 */
[----:B------:R-:W-:-:S03]  /*0bf0*/  FFMA R9, R11, R6, R8 ;  /* 0x000000060b097223 */ /* 0x000fc60000000008 */
[----:B------:R-:W-:Y:S01]  /*0c00*/  FADD R0, R13, R0 ;  /* 0x000000000d007221 */ /* 0x000fe20000000000 */
[----:B------:R-:W-:Y:S01]  /*0c10*/  FADD R9, R10, R9 ;  /* 0x000000090a097221 */ /* 0x000fe20000000000 */
[----:B------:R-:W1:Y:S01]  /*0c20*/  F2I.NTZ R16, R7 ;  /* 0x0000000700107305 */ /* 0x000e620000203100 */
[----:B0-----:R-:W-:-:S07]  /*0c30*/  ISETP.GE.AND P0, PT, R17, R2, PT ;  /* 0x000000021100720c */ /* 0x001fce0003f06270 */
[----:B------:R0:W2:Y:S01]  /*0c40*/  F2I.NTZ R19, R0 ;  /* 0x0000000000137305 */ /* 0x0000a20000203100 */
[----:B------:R-:W-:Y:S02]  /*0c50*/  ISETP.GT.AND P0, PT, R17, -0x1, !P0 ;  /* 0xffffffff1100780c */ /* 0x000fe40004704270 */
[----:B-1----:R-:W-:-:S05]  /*0c60*/  ISETP.GE.AND P1, PT, R16, R3, PT ;  /* 0x000000031000720c */ /* 0x002fca0003f26270 */
[----:B------:R-:W1:Y:S01]  /*0c70*/  F2I.NTZ R8, R9 ;  /* 0x0000000900087305 */ /* 0x000e620000203100 */
[----:B0-----:R-:W-:Y:S01]  /*0c80*/  VIADD R0, R21, 0x1 ;  /* 0x0000000115007836 */ /* 0x001fe20000000000 */
[----:B------:R-:W-:Y:S02]  /*0c90*/  ISETP.GT.AND P1, PT, R16, -0x1, !P1 ;  /* 0xffffffff1000780c */ /* 0x000fe40004f24270 */
[----:B--2---:R-:W-:-:S04]  /*0ca0*/  ISETP.GE.AND P2, PT, R19, R4, PT ;  /* 0x000000041300720c */ /* 0x004fc80003f46270 */
[----:B------:R-:W-:Y:S02]  /*0cb0*/  ISETP.GT.AND P2, PT, R19, -0x1, !P2 ;  /* 0xffffffff1300780c */ /* 0x000fe40005744270 */
[C---:B-1----:R-:W-:Y:S02]  /*0cc0*/  ISETP.GE.AND P3, PT, R8.reuse, R5, PT ;  /* 0x000000050800720c */ /* 0x042fe40003f66270 */
        /* <DEDUP_REMOVED lines=8> */
[----:B------:R-:W-:Y:S06]  /*0d50*/  BRA.U UP0, `(.L_x_16) ;  /* 0xfffffffd00807547 */ /* 0x000fec000b83ffff */
[----:B------:R-:W-:Y:S05]  /*0d60*/  BRA `(.L_x_12) ;  /* 0x0000000c009c7947 */ /* 0x000fea0003800000 */
.L_x_13:
[----:B------:R-:W-:Y:S01]  /*0d70*/  CS2R R20, SRZ ;  /* 0x0000000000147805 */ /* 0x000fe2000001ff00 */
[----:B------:R-:W-:-:S07]  /*0d80*/  IMAD.MOV.U32 R8, RZ, RZ, RZ ;  /* 0x000000ffff087224 */ /* 0x000fce00078e00ff */
.L_x_31:
[----:B------:R-:W0:Y:S08]  /*0d90*/  LDC.64 R18, c[0x0][0x3a8] ;  /* 0x0000ea00ff127b82 */ /* 0x000e300000000a00 */
[----:B------:R-:W1:Y:S08]  /*0da0*/  LDC.64 R16, c[0x0][0x390] ;  /* 0x0000e400ff107b82 */ /* 0x000e700000000a00 */
[----:B------:R-:W2:Y:S08]  /*0db0*/  LDC.64 R2, c[0x0][0x398] ;  /* 0x0000e600ff027b82 */ /* 0x000eb00000000a00 */
[----:B------:R-:W3:Y:S01]  /*0dc0*/  LDC R4, c[0x0][0x3b0] ;  /* 0x0000ec00ff047b82 */ /* 0x000ee20000000800 */
[C---:B0-----:R-:W-:Y:S01]  /*0dd0*/  IMAD.WIDE.U32 R18, R8.reuse, 0x8, R18 ;  /* 0x0000000808127825 */ /* 0x041fe200078e0012 */
[----:B------:R-:W0:Y:S05]  /*0de0*/  LDCU.128 UR12, c[0x0][0x380] ;  /* 0x00007000ff0c77ac */ /* 0x000e2a0008000c00 */
[----:B------:R-:W4:Y:S01]  /*0df0*/  LDG.E.64 R18, desc[UR10][R18.64] ;  /* 0x0000000a12127981 */ /* 0x000f22000c1e1b00 */
[----:B------:R-:W-:Y:S01]  /*0e00*/  IMAD.MOV.U32 R23, RZ, RZ, -0x1 ;  /* 0xffffffffff177424 */ /* 0x000fe200078e00ff */
[----:B------:R-:W-:Y:S01]  /*0e10*/  BSSY.RECONVERGENT B0, `(.L_x_17) ;  /* 0x00000da000007945 */ /* 0x000fe20003800200 */
[----:B------:R-:W-:-:S03]  /*0e20*/  VIADD R8, R8, 0x1 ;  /* 0x0000000108087836 */ /* 0x000fc60000000000 */
[----:B---3--:R-:W-:Y:S01]  /*0e30*/  VIADDMNMX.U32 R4, R4, R23, 0x1f3, PT ;  /* 0x000001f304047446 */ /* 0x008fe20003800017 */
[-C--:B----45:R-:W-:Y:S01]  /*0e40*/  FMUL R0, R12, R19.reuse ;  /* 0x000000130c007220 */ /* 0x0b0fe20000400000 */
[----:B------:R-:W1:Y:S03]  /*0e50*/  F2I.NTZ R9, R18 ;  /* 0x0000001200097305 */ /* 0x000e660000203100 */
[----:B------:R-:W-:Y:S01]  /*0e60*/  FFMA R5, R11, R18, R0 ;  /* 0x000000120b057223 */ /* 0x000fe20000000000 */
[----:B------:R-:W-:-:S03]  /*0e70*/  FMUL R0, R14, R19 ;  /* 0x000000130e007220 */ /* 0x000fc60000400000 */
[----:B------:R-:W-:Y:S01]  /*0e80*/  FADD R6, R10, R5 ;  /* 0x000000050a067221 */ /* 0x000fe20000000000 */
[----:B------:R-:W-:Y:S01]  /*0e90*/  FFMA R0, R15, R18, R0 ;  /* 0x000000120f007223 */ /* 0x000fe20000000000 */
[----:B------:R-:W3:Y:S03]  /*0ea0*/  F2I.NTZ R7, R19 ;  /* 0x0000001300077305 */ /* 0x000ee60000203100 */
[----:B------:R-:W-:Y:S01]  /*0eb0*/  FADD R0, R13, R0 ;  /* 0x000000000d007221 */ /* 0x000fe20000000000 */
[----:B-1----:R-:W-:-:S04]  /*0ec0*/  ISETP.GE.AND P0, PT, R9, R16, PT ;  /* 0x000000100900720c */ /* 0x002fc80003f06270 */
[----:B------:R-:W2:Y:S01]  /*0ed0*/  F2I.NTZ R5, R0 ;  /* 0x0000000000057305 */ /* 0x000ea20000203100 */
[----:B------:R-:W-:Y:S02]  /*0ee0*/  ISETP.GT.AND P0, PT, R9, -0x1, !P0 ;  /* 0xffffffff0900780c */ /* 0x000fe40004704270 */
[----:B---3--:R-:W-:-:S05]  /*0ef0*/  ISETP.GE.AND P1, PT, R7, R17, PT ;  /* 0x000000110700720c */ /* 0x008fca0003f26270 */
[----:B------:R-:W1:Y:S01]  /*0f00*/  F2I.NTZ R6, R6 ;  /* 0x0000000600067305 */ /* 0x000e620000203100 */
[----:B------:R-:W-:Y:S02]  /*0f10*/  ISETP.GT.AND P1, PT, R7, -0x1, !P1 ;  /* 0xffffffff0700780c */ /* 0x000fe40004f24270 */
[----:B--2---:R-:W-:-:S04]  /*0f20*/  ISETP.GE.AND P2, PT, R5, R2, PT ;  /* 0x000000020500720c */ /* 0x004fc80003f46270 */
[----:B------:R-:W-:Y:S02]  /*0f30*/  ISETP.GT.AND P2, PT, R5, -0x1, !P2 ;  /* 0xffffffff0500780c */ /* 0x000fe40005744270 */
[----:B-1----:R-:W-:Y:S01]  /*0f40*/  ISETP.GE.AND P3, PT, R6, R3, PT ;  /* 0x000000030600720c */ /* 0x002fe20003f66270 */
[----:B------:R-:W-:Y:S01]  /*0f50*/  VIADD R3, R4, 0x1 ;  /* 0x0000000104037836 */ /* 0x000fe20000000000 */
[----:B------:R-:W-:Y:S02]  /*0f60*/  PLOP3.LUT P0, PT, P2, P0, P1, 0x80, 0x0 ;  /* 0x000000000000781c */ /* 0x000fe40001701010 */
[----:B------:R-:W-:Y:S02]  /*0f70*/  ISETP.GT.AND P3, PT, R6, -0x1, !P3 ;  /* 0xffffffff0600780c */ /* 0x000fe40005f64270 */
[----:B------:R-:W-:Y:S02]  /*0f80*/  ISETP.NE.AND P1, PT, R8, R3, PT ;  /* 0x000000030800720c */ /* 0x000fe40003f25270 */
[----:B------:R-:W-:-:S02]  /*0f90*/  PLOP3.LUT P0, PT, P0, P3, PT, 0x80, 0x8 ;  /* 0x000000000008781c */ /* 0x000fc40000707070 */
[----:B------:R-:W-:-:S11]  /*0fa0*/  P2R R23, PR, RZ, 0x2 ;  /* 0x00000002ff177803 */ /* 0x000fd60000000000 */
[----:B0-----:R-:W-:Y:S05]  /*0fb0*/  @!P0 BRA `(.L_x_18) ;  /* 0x0000000800fc8947 */ /* 0x001fea0003800000 */
[----:B------:R-:W0:Y:S02]  /*0fc0*/  LDC R0, c[0x0][0x3c0] ;  /* 0x0000f000ff007b82 */ /* 0x000e240000000800 */
[----:B0-----:R-:W-:Y:S01]  /*0fd0*/  LEA.HI R4, R0, R0, RZ, 0x1 ;  /* 0x0000000000047211 */ /* 0x001fe200078f08ff */
[----:B------:R-:W-:-:S03]  /*0fe0*/  IMAD.MOV.U32 R0, RZ, RZ, RZ ;  /* 0x000000ffff007224 */ /* 0x000fc600078e00ff */
[----:B------:R-:W-:-:S05]  /*0ff0*/  SHF.R.S32.HI R4, RZ, 0x1, R4 ;  /* 0x00000001ff047819 */ /* 0x000fca0000011404 */
[----:B------:R-:W-:-:S05]  /*1000*/  IMAD.IADD R3, R5, 0x1, -R4 ;  /* 0x0000000105037824 */ /* 0x000fca00078e0a04 */
[----:B------:R-:W-:Y:S01]  /*1010*/  ISETP.GE.AND P1, PT, R3, R2, PT ;  /* 0x000000020300720c */ /* 0x000fe20003f26270 */
[----:B------:R-:W-:-:S03]  /*1020*/  IMAD.MOV R2, RZ, RZ, -R4 ;  /* 0x000000ffff027224 */ /* 0x000fc600078e0a04 */
[----:B------:R-:W-:Y:S01]  /*1030*/  ISETP.GT.AND P1, PT, R3, -0x1, !P1 ;  /* 0xffffffff0300780c */ /* 0x000fe20004f24270 */
[----:B------:R-:W-:-:S12]  /*1040*/  IMAD.MOV.U32 R3, RZ, RZ, RZ ;  /* 0x000000ffff037224 */ /* 0x000fd800078e00ff */
.L_x_27:
[-C--:B------:R-:W-:Y:S01]  /*1050*/  IABS R17, R4.reuse ;  /* 0x0000000400117213 */ /* 0x080fe20000000000 */
[----:B------:R-:W0:Y:S01]  /*1060*/  LDCU UR4, c[0x0][0x394] ;  /* 0x00007280ff0477ac */ /* 0x000e220008000800 */
[----:B------:R-:W-:Y:S01]  /*1070*/  IABS R18, R4 ;  /* 0x0000000400127213 */ /* 0x000fe20000000000 */
[----:B------:R-:W-:Y:S02]  /*1080*/  IMAD.IADD R25, R7, 0x1, R2 ;  /* 0x0000000107197824 */ /* 0x000fe400078e0202 */
[----:B------:R-:W-:Y:S01]  /*1090*/  IMAD.IADD R16, R4, 0x1, R17 ;  /* 0x0000000104107824 */ /* 0x000fe200078e0211 */
[----:B------:R-:W1:Y:S01]  /*10a0*/  LDCU UR5, c[0x0][0x39c] ;  /* 0x00007380ff0577ac */ /* 0x000e620008000800 */
[----:B------:R-:W-:Y:S02]  /*10b0*/  IMAD.MOV.U32 R17, RZ, RZ, R18 ;  /* 0x000000ffff117224 */ /* 0x000fe400078e0012 */
[----:B------:R-:W-:Y:S01]  /*10c0*/  IMAD.IADD R24, R6, 0x1, R2 ;  /* 0x0000000106187824 */ /* 0x000fe200078e0202 */
[----:B------:R-:W-:Y:S01]  /*10d0*/  LOP3.LUT R18, R16, 0x1, RZ, 0xc0, !PT ;  /* 0x0000000110127812 */ /* 0x000fe200078ec0ff */
[----:B------:R-:W-:Y:S01]  /*10e0*/  IMAD.MOV R28, RZ, RZ, -R4 ;  /* 0x000000ffff1c7224 */ /* 0x000fe200078e0a04 */
[----:B------:R-:W-:-:S02]  /*10f0*/  ISETP.NE.AND P2, PT, R2, R17, PT ;  /* 0x000000110200720c */ /* 0x000fc40003f45270 */
[----:B------:R-:W-:Y:S02]  /*1100*/  ISETP.NE.U32.AND P5, PT, R18, 0x1, PT ;  /* 0x000000011200780c */ /* 0x000fe40003fa5070 */
[----:B------:R-:W-:Y:S02]  /*1110*/  ISETP.NE.AND P0, PT, R16, RZ, PT ;  /* 0x000000ff1000720c */ /* 0x000fe40003f05270 */
[----:B0-----:R-:W-:-:S04]  /*1120*/  ISETP.GE.AND P3, PT, R25, UR4, PT ;  /* 0x0000000419007c0c */ /* 0x001fc8000bf66270 */
[----:B------:R-:W-:Y:S02]  /*1130*/  ISETP.GT.AND P3, PT, R25, -0x1, !P3 ;  /* 0xffffffff1900780c */ /* 0x000fe40005f64270 */
[----:B-1----:R-:W-:-:S04]  /*1140*/  ISETP.GE.AND P4, PT, R24, UR5, PT ;  /* 0x0000000518007c0c */ /* 0x002fc8000bf86270 */
[----:B------:R-:W-:Y:S01]  /*1150*/  ISETP.GT.AND P4, PT, R24, -0x1, !P4 ;  /* 0xffffffff1800780c */ /* 0x000fe20006784270 */
[----:B------:R-:W-:-:S12]  /*1160*/  @!P5 BRA `(.L_x_19) ;  /* 0x0000000000a4d947 */ /* 0x000fd80003800000 */
[----:B------:R-:W0:Y:S01]  /*1170*/  LDC R26, c[0x0][0x390] ;  /* 0x0000e400ff1a7b82 */ /* 0x000e220000000800 */
[----:B------:R-:W-:Y:S01]  /*1180*/  IMAD.IADD R27, R9, 0x1, -R4 ;  /* 0x00000001091b7824 */ /* 0x000fe200078e0a04 */
[----:B------:R-:W-:Y:S01]  /*1190*/  BSSY.RECONVERGENT B1, `(.L_x_19) ;  /* 0x0000026000017945 */ /* 0x000fe20003800200 */
[----:B------:R-:W-:-:S03]  /*11a0*/  IADD3 R28, PT, PT, -R4, 0x1, RZ ;  /* 0x00000001041c7810 */ /* 0x000fc60007ffe1ff */
[----:B0-----:R-:W-:-:S04]  /*11b0*/  ISETP.GE.AND P5, PT, R27, R26, PT ;  /* 0x0000001a1b00720c */ /* 0x001fc80003fa6270 */
[----:B------:R-:W-:-:S04]  /*11c0*/  ISETP.GT.AND P5, PT, R27, -0x1, !P5 ;  /* 0xffffffff1b00780c */ /* 0x000fc80006fa4270 */
[----:B------:R-:W-:-:S04]  /*11d0*/  PLOP3.LUT P5, PT, P1, P5, P3, 0x80, 0x0 ;  /* 0x000000000000781c */ /* 0x000fc80000fab030 */
[----:B------:R-:W-:-:S13]  /*11e0*/  PLOP3.LUT P5, PT, P5, P4, PT, 0x80, 0x8 ;  /* 0x000000000008781c */ /* 0x000fda0002fa9070 */
[----:B------:R-:W-:Y:S05]  /*11f0*/  @!P5 BRA `(.L_x_20) ;  /* 0x00000000007cd947 */ /* 0x000fea0003800000 */
[----:B------:R-:W0:Y:S01]  /*1200*/  LDC.64 R16, c[0x0][0x380] ;  /* 0x0000e000ff107b82 */ /* 0x000e220000000a00 */
[----:B------:R-:W1:Y:S01]  /*1210*/  LDCU UR4, c[0x0][0x398] ;  /* 0x00007300ff0477ac */ /* 0x000e620008000800 */
[----:B------:R-:W-:Y:S02]  /*1220*/  IMAD R26, R25, R26, R27 ;  /* 0x0000001a191a7224 */ /* 0x000fe400078e021b */
[----:B------:R-:W-:Y:S02]  /*1230*/  IMAD.IADD R29, R5, 0x1, -R4 ;  /* 0x00000001051d7824 */ /* 0x000fe400078e0a04 */
[----:B------:R-:W-:Y:S02]  /*1240*/  IMAD.SHL.U32 R27, R26, 0x4, RZ ;  /* 0x000000041a1b7824 */ /* 0x000fe400078e00ff */
[----:B------:R-:W2:Y:S01]  /*1250*/  LDC.64 R18, c[0x0][0x388] ;  /* 0x0000e200ff127b82 */ /* 0x000ea20000000a00 */
[----:B-1----:R-:W-:-:S04]  /*1260*/  IMAD R26, R24, UR4, R29 ;  /* 0x00000004181a7c24 */ /* 0x002fc8000f8e021d */
[----:B------:R-:W-:Y:S01]  /*1270*/  IMAD.SHL.U32 R26, R26, 0x4, RZ ;  /* 0x000000041a1a7824 */ /* 0x000fe200078e00ff */
[----:B0-----:R-:W-:-:S04]  /*1280*/  IADD3 R16, P5, PT, R27, R16, RZ ;  /* 0x000000101b107210 */ /* 0x001fc80007fbe0ff */
[----:B------:R-:W-:Y:S02]  /*1290*/  LEA.HI.X.SX32 R17, R27, R17, 0x1, P5 ;  /* 0x000000111b117211 */ /* 0x000fe400028f0eff */
[----:B--2---:R-:W-:-:S03]  /*12a0*/  IADD3 R18, P5, PT, R26, R18, RZ ;  /* 0x000000121a127210 */ /* 0x004fc60007fbe0ff */
[----:B------:R-:W2:Y:S01]  /*12b0*/  LDG.E.U8 R29, desc[UR10][R16.64+0x1] ;  /* 0x0000010a101d7981 */ /* 0x000ea2000c1e1100 */
[----:B------:R-:W-:-:S03]  /*12c0*/  LEA.HI.X.SX32 R19, R26, R19, 0x1, P5 ;  /* 0x000000131a137211 */ /* 0x000fc600028f0eff */
[----:B------:R-:W3:Y:S04]  /*12d0*/  LDG.E.U8 R31, desc[UR10][R16.64+0x2] ;  /* 0x0000020a101f7981 */ /* 0x000ee8000c1e1100 */
[----:B------:R-:W4:Y:S04]  /*12e0*/  LDG.E.U8 R26, desc[UR10][R16.64] ;  /* 0x0000000a101a7981 */ /* 0x000f28000c1e1100 */
[----:B------:R-:W5:Y:S04]  /*12f0*/  LDG.E.U8 R27, desc[UR10][R18.64] ;  /* 0x0000000a121b7981 */ /* 0x000f68000c1e1100 */
[----:B------:R-:W3:Y:S04]  /*1300*/  LDG.E.U8 R30, desc[UR10][R18.64+0x1] ;  /* 0x0000010a121e7981 */ /* 0x000ee8000c1e1100 */
[----:B------:R-:W3:Y:S01]  /*1310*/  LDG.E.U8 R32, desc[UR10][R18.64+0x2] ;  /* 0x0000020a12207981 */ /* 0x000ee2000c1e1100 */
[----:B------:R-:W-:Y:S01]  /*1320*/  VIADD R3, R3, 0x1 ;  /* 0x0000000103037836 */ /* 0x000fe20000000000 */
[----:B--2---:R-:W-:-:S02]  /*1330*/  I2FP.F32.U32 R29, R29 ;  /* 0x0000001d001d7245 */ /* 0x004fc40000201000 */
[----:B----4-:R-:W-:Y:S02]  /*1340*/  I2FP.F32.U32 R26, R26 ;  /* 0x0000001a001a7245 */ /* 0x010fe40000201000 */
[----:B-----5:R-:W-:Y:S02]  /*1350*/  I2FP.F32.U32 R27, R27 ;  /* 0x0000001b001b7245 */ /* 0x020fe40000201000 */
[----:B---3--:R-:W-:-:S03]  /*1360*/  I2FP.F32.U32 R30, R30 ;  /* 0x0000001e001e7245 */ /* 0x008fc60000201000 */
[----:B------:R-:W-:Y:S01]  /*1370*/  FADD R27, R26, -R27 ;  /* 0x8000001b1a1b7221 */ /* 0x000fe20000000000 */
[----:B------:R-:W-:Y:S02]  /*1380*/  I2FP.F32.U32 R31, R31 ;  /* 0x0000001f001f7245 */ /* 0x000fe40000201000 */
[----:B------:R-:W-:Y:S01]  /*1390*/  I2FP.F32.U32 R32, R32 ;  /* 0x0000002000207245 */ /* 0x000fe20000201000 */
[----:B------:R-:W-:Y:S01]  /*13a0*/  FADD R27, R0, |R27| ;  /* 0x4000001b001b7221 */ /* 0x000fe20000000000 */
[----:B------:R-:W-:-:S03]  /*13b0*/  FADD R30, R29, -R30 ;  /* 0x8000001e1d1e7221 */ /* 0x000fc60000000000 */
[----:B------:R-:W-:Y:S01]  /*13c0*/  FADD R32, R31, -R32 ;  /* 0x800000201f207221 */ /* 0x000fe20000000000 */
[----:B------:R-:W-:-:S04]  /*13d0*/  FADD R27, R27, |R30| ;  /* 0x4000001e1b1b7221 */ /* 0x000fc80000000000 */
[----:B------:R-:W-:-:S07]  /*13e0*/  FADD R0, R27, |R32| ;  /* 0x400000201b007221 */ /* 0x000fce0000000000 */
.L_x_20:
[----:B------:R-:W-:Y:S05]  /*13f0*/  BSYNC.RECONVERGENT B1 ;  /* 0x0000000000017941 */ /* 0x000fea0003800200 */
.L_x_19:
[----:B------:R-:W-:Y:S01]  /*1400*/  VIADD R2, R2, 0x1 ;  /* 0x0000000102027836 */ /* 0x000fe20000000000 */
[----:B------:R-:W-:Y:S06]  /*1410*/  @!P0 BRA `(.L_x_21) ;  /* 0x0000000400888947 */ /* 0x000fec0003800000 */
[----:B------:R-:W0:Y:S01]  /*1420*/  LDCU UR4, c[0x0][0x398] ;  /* 0x00007300ff0477ac */ /* 0x000e220008000800 */
[----:B------:R-:W-:Y:S01]  /*1430*/  IMAD.MOV R19, RZ, RZ, -R4 ;  /* 0x000000ffff137224 */ /* 0x000fe200078e0a04 */
[----:B------:R-:W1:Y:S04]  /*1440*/  LDCU UR5, c[0x0][0x390] ;  /* 0x00007200ff0577ac */ /* 0x000e680008000800 */
[----:B------:R-:W-:-:S05]  /*1450*/  VIMNMX R19, PT, PT, R4, R19, !PT ;  /* 0x0000001304137248 */ /* 0x000fca0007fe0100 */
[----:B------:R-:W-:Y:S02]  /*1460*/  IMAD.IADD R26, R28, 0x1, -R19 ;  /* 0x000000011c1a7824 */ /* 0x000fe400078e0a13 */
[----:B0-----:R-:W-:Y:S02]  /*1470*/  IMAD R17, R24, UR4, RZ ;  /* 0x0000000418117c24 */ /* 0x001fe4000f8e02ff */
[--C-:B------:R-:W-:Y:S02]  /*1480*/  IMAD.IADD R24, R5, 0x1, R28.reuse ;  /* 0x0000000105187824 */ /* 0x100fe400078e021c */
[----:B-1----:R-:W-:Y:S01]  /*1490*/  IMAD R16, R25, UR5, RZ ;  /* 0x0000000519107c24 */ /* 0x002fe2000f8e02ff */
[--C-:B------:R-:W-:Y:S01]  /*14a0*/  IADD3 R27, PT, PT, R28, R5, R17.reuse ;  /* 0x000000051c1b7210 */ /* 0x100fe20007ffe011 */
[----:B------:R-:W-:Y:S02]  /*14b0*/  IMAD.IADD R25, R9, 0x1, R28 ;  /* 0x0000000109197824 */ /* 0x000fe400078e021c */
[----:B------:R-:W-:Y:S01]  /*14c0*/  IMAD.IADD R17, R24, 0x1, R17 ;  /* 0x0000000118117824 */ /* 0x000fe200078e0211 */
[--C-:B------:R-:W-:Y:S01]  /*14d0*/  IADD3 R29, PT, PT, R28, R9, R16.reuse ;  /* 0x000000091c1d7210 */ /* 0x100fe20007ffe010 */
[----:B------:R-:W-:-:S02]  /*14e0*/  IMAD.IADD R16, R25, 0x1, R16 ;  /* 0x0000000119107824 */ /* 0x000fc400078e0210 */
[----:B------:R-:W-:Y:S02]  /*14f0*/  IMAD.SHL.U32 R27, R27, 0x4, RZ ;  /* 0x000000041b1b7824 */ /* 0x000fe400078e00ff */
[----:B------:R-:W-:Y:S02]  /*1500*/  IMAD.SHL.U32 R28, R17, 0x4, RZ ;  /* 0x00000004111c7824 */ /* 0x000fe400078e00ff */
[----:B------:R-:W-:Y:S02]  /*1510*/  IMAD.SHL.U32 R29, R29, 0x4, RZ ;  /* 0x000000041d1d7824 */ /* 0x000fe400078e00ff */
[----:B------:R-:W-:-:S07]  /*1520*/  IMAD.SHL.U32 R30, R16, 0x4, RZ ;  /* 0x00000004101e7824 */ /* 0x000fce00078e00ff */
.L_x_26:
[----:B------:R-:W0:Y:S01]  /*1530*/  LDC R17, c[0x0][0x390] ;  /* 0x0000e400ff117b82 */ /* 0x000e220000000800 */
[C---:B------:R-:W-:Y:S01]  /*1540*/  VIADD R16, R25.reuse, 0x1 ;  /* 0x0000000119107836 */ /* 0x040fe20000000000 */
[----:B------:R-:W-:Y:S06]  /*1550*/  BSSY.RECONVERGENT B1, `(.L_x_22) ;  /* 0x0000027000017945 */ /* 0x000fec0003800200 */
[----:B------:R-:W1:Y:S01]  /*1560*/  LDC R18, c[0x0][0x398] ;  /* 0x0000e600ff127b82 */ /* 0x000e620000000800 */
[CC--:B0-----:R-:W-:Y:S02]  /*1570*/  ISETP.GE.AND P5, PT, R25.reuse, R17.reuse, PT ;  /* 0x000000111900720c */ /* 0x0c1fe40003fa6270 */
[----:B------:R-:W-:Y:S01]  /*1580*/  ISETP.GE.AND P6, PT, R16, R17, PT ;  /* 0x000000111000720c */ /* 0x000fe20003fc6270 */
[----:B------:R-:W-:Y:S01]  /*1590*/  VIADD R17, R24, 0x1 ;  /* 0x0000000118117836 */ /* 0x000fe20000000000 */
[----:B------:R-:W-:-:S02]  /*15a0*/  ISETP.GT.AND P5, PT, R25, -0x1, !P5 ;  /* 0xffffffff1900780c */ /* 0x000fc40006fa4270 */
[----:B------:R-:W-:Y:S02]  /*15b0*/  ISETP.GT.AND P6, PT, R16, -0x1, !P6 ;  /* 0xffffffff1000780c */ /* 0x000fe400077c4270 */
[----:B-1----:R-:W-:-:S04]  /*15c0*/  ISETP.GE.AND P0, PT, R24, R18, PT ;  /* 0x000000121800720c */ /* 0x002fc80003f06270 */
[----:B------:R-:W-:-:S04]  /*15d0*/  ISETP.GT.AND P0, PT, R24, -0x1, !P0 ;  /* 0xffffffff1800780c */ /* 0x000fc80004704270 */
[----:B------:R-:W-:Y:S02]  /*15e0*/  PLOP3.LUT P5, PT, P0, P5, P3, 0x80, 0x0 ;  /* 0x000000000000781c */ /* 0x000fe400007ab030 */
[C---:B------:R-:W-:Y:S02]  /*15f0*/  ISETP.GE.AND P0, PT, R17.reuse, R18, PT ;  /* 0x000000121100720c */ /* 0x040fe40003f06270 */
[----:B------:R-:W-:Y:S02]  /*1600*/  PLOP3.LUT P5, PT, P5, P4, PT, 0x80, 0x8 ;  /* 0x000000000008781c */ /* 0x000fe40002fa9070 */
[----:B------:R-:W-:-:S04]  /*1610*/  ISETP.GT.AND P0, PT, R17, -0x1, !P0 ;  /* 0xffffffff1100780c */ /* 0x000fc80004704270 */
[----:B------:R-:W-:-:S04]  /*1620*/  PLOP3.LUT P0, PT, P0, P6, P3, 0x80, 0x0 ;  /* 0x000000000000781c */ /* 0x000fc8000070d030 */
[----:B------:R-:W-:-:S03]  /*1630*/  PLOP3.LUT P0, PT, P0, P4, PT, 0x80, 0x8 ;  /* 0x000000000008781c */ /* 0x000fc60000709070 */
[----:B------:R-:W-:Y:S10]  /*1640*/  @!P5 BRA `(.L_x_23) ;  /* 0x00000000005cd947 */ /* 0x000ff40003800000 */
[----:B------:R-:W-:-:S04]  /*1650*/  IADD3 R18, P5, PT, R30, UR12, RZ ;  /* 0x0000000c1e127c10 */ /* 0x000fc8000ffbe0ff */
[----:B------:R-:W-:Y:S02]  /*1660*/  LEA.HI.X.SX32 R19, R30, UR13, 0x1, P5 ;  /* 0x0000000d1e137c11 */ /* 0x000fe4000a8f0eff */
[----:B------:R-:W-:-:S03]  /*1670*/  IADD3 R16, P5, PT, R28, UR14, RZ ;  /* 0x0000000e1c107c10 */ /* 0x000fc6000ffbe0ff */
[----:B------:R-:W2:Y:S01]  /*1680*/  LDG.E.U8 R35, desc[UR10][R18.64] ;  /* 0x0000000a12237981 */ /* 0x000ea2000c1e1100 */
[----:B------:R-:W-:-:S03]  /*1690*/  LEA.HI.X.SX32 R17, R28, UR15, 0x1, P5 ;  /* 0x0000000f1c117c11 */ /* 0x000fc6000a8f0eff */
[----:B------:R-:W3:Y:S04]  /*16a0*/  LDG.E.U8 R31, desc[UR10][R18.64+0x1] ;  /* 0x0000010a121f7981 */ /* 0x000ee8000c1e1100 */
[----:B------:R-:W4:Y:S04]  /*16b0*/  LDG.E.U8 R36, desc[UR10][R16.64] ;  /* 0x0000000a10247981 */ /* 0x000f28000c1e1100 */
[----:B------:R-:W5:Y:S04]  /*16c0*/  LDG.E.U8 R33, desc[UR10][R16.64+0x1] ;  /* 0x0000010a10217981 */ /* 0x000f68000c1e1100 */
[----:B------:R-:W5:Y:S04]  /*16d0*/  LDG.E.U8 R32, desc[UR10][R18.64+0x2] ;  /* 0x0000020a12207981 */ /* 0x000f68000c1e1100 */
[----:B------:R-:W5:Y:S01]  /*16e0*/  LDG.E.U8 R34, desc[UR10][R16.64+0x2] ;  /* 0x0000020a10227981 */ /* 0x000f62000c1e1100 */
[----:B------:R-:W-:Y:S01]  /*16f0*/  VIADD R3, R3, 0x1 ;  /* 0x0000000103037836 */ /* 0x000fe20000000000 */
[----:B--2---:R-:W-:-:S02]  /*1700*/  I2FP.F32.U32 R35, R35 ;  /* 0x0000002300237245 */ /* 0x004fc40000201000 */
[----:B----4-:R-:W-:Y:S02]  /*1710*/  I2FP.F32.U32 R36, R36 ;  /* 0x0000002400247245 */ /* 0x010fe40000201000 */
[----:B---3--:R-:W-:-:S03]  /*1720*/  I2FP.F32.U32 R31, R31 ;  /* 0x0000001f001f7245 */ /* 0x008fc60000201000 */
[----:B------:R-:W-:Y:S01]  /*1730*/  FADD R35, R35, -R36 ;  /* 0x8000002423237221 */ /* 0x000fe20000000000 */
[----:B-----5:R-:W-:Y:S02]  /*1740*/  I2FP.F32.U32 R36, R33 ;  /* 0x0000002100247245 */ /* 0x020fe40000201000 */
[----:B------:R-:W-:Y:S01]  /*1750*/  I2FP.F32.U32 R32, R32 ;  /* 0x0000002000207245 */ /* 0x000fe20000201000 */
[----:B------:R-:W-:Y:S02]  /*1760*/  FADD R35, R0, |R35| ;  /* 0x4000002300237221 */ /* 0x000fe40000000000 */
[----:B------:R-:W-:Y:S01]  /*1770*/  FADD R36, R31, -R36 ;  /* 0x800000241f247221 */ /* 0x000fe20000000000 */
[----:B------:R-:W-:-:S03]  /*1780*/  I2FP.F32.U32 R33, R34 ;  /* 0x0000002200217245 */ /* 0x000fc60000201000 */
[----:B------:R-:W-:Y:S02]  /*1790*/  FADD R35, R35, |R36| ;  /* 0x4000002423237221 */ /* 0x000fe40000000000 */
[----:B------:R-:W-:-:S04]  /*17a0*/  FADD R32, R32, -R33 ;  /* 0x8000002120207221 */ /* 0x000fc80000000000 */
[----:B------:R-:W-:-:S07]  /*17b0*/  FADD R0, R35, |R32| ;  /* 0x4000002023007221 */ /* 0x000fce0000000000 */
.L_x_23:
[----:B------:R-:W-:Y:S05]  /*17c0*/  BSYNC.RECONVERGENT B1 ;  /* 0x0000000000017941 */ /* 0x000fea0003800200 */
.L_x_22:
[----:B------:R-:W-:Y:S04]  /*17d0*/  BSSY.RECONVERGENT B1, `(.L_x_24) ;  /* 0x000001d000017945 */ /* 0x000fe80003800200 */
[----:B------:R-:W-:Y:S05]  /*17e0*/  @!P0 BRA `(.L_x_25) ;  /* 0x00000000006c8947 */ /* 0x000fea0003800000 */
[----:B------:R-:W0:Y:S01]  /*17f0*/  LDC.64 R16, c[0x0][0x380] ;  /* 0x0000e000ff107b82 */ /* 0x000e220000000a00 */
[----:B------:R-:W-:Y:S02]  /*1800*/  VIADD R32, R29, 0x4 ;  /* 0x000000041d207836 */ /* 0x000fe40000000000 */
[----:B------:R-:W-:-:S05]  /*1810*/  VIADD R31, R27, 0x4 ;  /* 0x000000041b1f7836 */ /* 0x000fca0000000000 */
[----:B------:R-:W1:Y:S01]  /*1820*/  LDC.64 R18, c[0x0][0x388] ;  /* 0x0000e200ff127b82 */ /* 0x000e620000000a00 */
[----:B0-----:R-:W-:-:S04]  /*1830*/  IADD3 R16, P0, PT, R32, R16, RZ ;  /* 0x0000001020107210 */ /* 0x001fc80007f1e0ff */
[----:B------:R-:W-:Y:S02]  /*1840*/  LEA.HI.X.SX32 R17, R32, R17, 0x1, P0 ;  /* 0x0000001120117211 */ /* 0x000fe400000f0eff */
[----:B-1----:R-:W-:-:S03]  /*1850*/  IADD3 R18, P5, PT, R31, R18, RZ ;  /* 0x000000121f127210 */ /* 0x002fc60007fbe0ff */
        /* <DEDUP_REMOVED lines=10> */
[----:B-----5:R-:W-:-:S03]  /*1900*/  I2FP.F32.U32 R31, R31 ;  /* 0x0000001f001f7245 */ /* 0x020fc60000201000 */
[----:B------:R-:W-:Y:S01]  /*1910*/  FADD R35, R35, -R36 ;  /* 0x8000002423237221 */ /* 0x000fe20000000000 */
[----:B---3--:R-:W-:-:S03]  /*1920*/  I2FP.F32.U32 R36, R33 ;  /* 0x0000002100247245 */ /* 0x008fc60000201000 */
[----:B------:R-:W-:Y:S01]  /*1930*/  FADD R35, R0, |R35| ;  /* 0x4000002300237221 */ /* 0x000fe20000000000 */
[----:B------:R-:W-:Y:S02]  /*1940*/  I2FP.F32.U32 R32, R32 ;  /* 0x0000002000207245 */ /* 0x000fe40000201000 */
[----:B------:R-:W-:Y:S01]  /*1950*/  I2FP.F32.U32 R33, R34 ;  /* 0x0000002200217245 */ /* 0x000fe20000201000 */
[----:B------:R-:W-:-:S04]  /*1960*/  FADD R36, R31, -R36 ;  /* 0x800000241f247221 */ /* 0x000fc80000000000 */
[----:B------:R-:W-:Y:S01]  /*1970*/  FADD R32, R32, -R33 ;  /* 0x8000002120207221 */ /* 0x000fe20000000000 */
[----:B------:R-:W-:-:S04]  /*1980*/  FADD R35, R35, |R36| ;  /* 0x4000002423237221 */ /* 0x000fc80000000000 */
[----:B------:R-:W-:-:S07]  /*1990*/  FADD R0, R35, |R32| ;  /* 0x4000002023007221 */ /* 0x000fce0000000000 */
.L_x_25:
[----:B------:R-:W-:Y:S05]  /*19a0*/  BSYNC.RECONVERGENT B1 ;  /* 0x0000000000017941 */ /* 0x000fea0003800200 */
.L_x_24:
[----:B------:R-:W-:Y:S02]  /*19b0*/  VIADD R26, R26, 0x2 ;  /* 0x000000021a1a7836 */ /* 0x000fe40000000000 */
[----:B------:R-:W-:Y:S02]  /*19c0*/  VIADD R24, R24, 0x2 ;  /* 0x0000000218187836 */ /* 0x000fe40000000000 */
[----:B------:R-:W-:Y:S01]  /*19d0*/  VIADD R27, R27, 0x8 ;  /* 0x000000081b1b7836 */ /* 0x000fe20000000000 */
[----:B------:R-:W-:Y:S01]  /*19e0*/  ISETP.NE.AND P0, PT, R26, 0x1, PT ;  /* 0x000000011a00780c */ /* 0x000fe20003f05270 */
[----:B------:R-:W-:Y:S02]  /*19f0*/  VIADD R28, R28, 0x8 ;  /* 0x000000081c1c7836 */ /* 0x000fe40000000000 */
[----:B------:R-:W-:Y:S02]  /*1a00*/  VIADD R25, R25, 0x2 ;  /* 0x0000000219197836 */ /* 0x000fe40000000000 */
[----:B------:R-:W-:-:S02]  /*1a10*/  VIADD R29, R29, 0x8 ;  /* 0x000000081d1d7836 */ /* 0x000fc40000000000 */
[----:B------:R-:W-:-:S06]  /*1a20*/  VIADD R30, R30, 0x8 ;  /* 0x000000081e1e7836 */ /* 0x000fcc0000000000 */
[----:B------:R-:W-:Y:S05]  /*1a30*/  @P0 BRA `(.L_x_26) ;  /* 0xfffffff800bc0947 */ /* 0x000fea000383ffff */
.L_x_21:
[----:B------:R-:W-:Y:S05]  /*1a40*/  @P2 BRA `(.L_x_27) ;  /* 0xfffffff400802947 */ /* 0x000fea000383ffff */
[----:B------:R-:W-:Y:S01]  /*1a50*/  ISETP.GE.AND P0, PT, R3, 0x1, PT ;  /* 0x000000010300780c */ /* 0x000fe20003f06270 */
[----:B------:R-:W-:Y:S01]  /*1a60*/  BSSY.RECONVERGENT B1, `(.L_x_28) ;  /* 0x0000012000017945 */ /* 0x000fe20003800200 */
[----:B------:R-:W-:-:S11]  /*1a70*/  IMAD.MOV.U32 R5, RZ, RZ, 0x437f0000 ;  /* 0x437f0000ff057424 */ /* 0x000fd600078e00ff */
[----:B------:R-:W-:Y:S05]  /*1a80*/  @!P0 BRA `(.L_x_29) ;  /* 0x00000000003c8947 */ /* 0x000fea0003800000 */
[----:B------:R-:W-:Y:S01]  /*1a90*/  I2FP.F32.U32 R3, R3 ;  /* 0x0000000300037245 */ /* 0x000fe20000201000 */
[----:B------:R-:W-:Y:S04]  /*1aa0*/  BSSY.RECONVERGENT B2, `(.L_x_29) ;  /* 0x000000d000027945 */ /* 0x000fe80003800200 */
[----:B------:R-:W-:-:S04]  /*1ab0*/  FMUL R7, R3, 3 ;  /* 0x4040000003077820 */ /* 0x000fc80000400000 */
[----:B------:R-:W0:Y:S08]  /*1ac0*/  MUFU.RCP R2, R7 ;  /* 0x0000000700027308 */ /* 0x000e300000001000 */
[----:B------:R-:W1:Y:S01]  /*1ad0*/  FCHK P0, R0, R7 ;  /* 0x0000000700007302 */ /* 0x000e620000000000 */
[----:B0-----:R-:W-:-:S04]  /*1ae0*/  FFMA R3, -R7, R2, 1 ;  /* 0x3f80000007037423 */ /* 0x001fc80000000102 */
[----:B------:R-:W-:-:S04]  /*1af0*/  FFMA R3, R2, R3, R2 ;  /* 0x0000000302037223 */ /* 0x000fc80000000002 */
[----:B------:R-:W-:-:S04]  /*1b00*/  FFMA R2, R0, R3, RZ ;  /* 0x0000000300027223 */ /* 0x000fc800000000ff */
[----:B------:R-:W-:-:S04]  /*1b10*/  FFMA R4, -R7, R2, R0 ;  /* 0x0000000207047223 */ /* 0x000fc80000000100 */
[----:B------:R-:W-:Y:S01]  /*1b20*/  FFMA R5, R3, R4, R2 ;  /* 0x0000000403057223 */ /* 0x000fe20000000002 */
[----:B-1----:R-:W-:Y:S06]  /*1b30*/  @!P0 BRA `(.L_x_30) ;  /* 0x00000000000c8947 */ /* 0x002fec0003800000 */
[----:B------:R-:W-:Y:S01]  /*1b40*/  IMAD.MOV.U32 R3, RZ, RZ, R7 ;  /* 0x000000ffff037224 */ /* 0x000fe200078e0007 */
[----:B------:R-:W-:-:S07]  /*1b50*/  MOV R2, 0x1b70 ;  /* 0x00001b7000027802 */ /* 0x000fce0000000f00 */
[----:B------:R-:W-:Y:S05]  /*1b60*/  CALL.REL.NOINC `($__internal_1_$__cuda_sm3x_div_rn_noftz_f32_slowpath) ;  /* 0x0000000000847944 */ /* 0x000fea0003c00000 */
.L_x_30:
[----:B------:R-:W-:Y:S05]  /*1b70*/  BSYNC.RECONVERGENT B2 ;  /* 0x0000000000027941 */ /* 0x000fea0003800200 */
.L_x_29:
[----:B------:R-:W-:Y:S05]  /*1b80*/  BSYNC.RECONVERGENT B1 ;  /* 0x0000000000017941 */ /* 0x000fea0003800200 */
.L_x_28:
[----:B------:R-:W-:Y:S01]  /*1b90*/  FADD R20, R20, R5 ;  /* 0x0000000514147221 */ /* 0x000fe20000000000 */
[----:B------:R-:W-:-:S07]  /*1ba0*/  VIADD R21, R21, 0x1 ;  /* 0x0000000115157836 */ /* 0x000fce0000000000 */
.L_x_18:
[----:B------:R-:W-:Y:S05]  /*1bb0*/  BSYNC.RECONVERGENT B0 ;  /* 0x0000000000007941 */ /* 0x000fea0003800200 */
.L_x_17:
[----:B------:R-:W-:-:S13]  /*1bc0*/  ISETP.NE.AND P0, PT, R23, RZ, PT ;  /* 0x000000ff1700720c */ /* 0x000fda0003f05270 */
[----:B------:R-:W-:Y:S05]  /*1bd0*/  @P0 BRA `(.L_x_31) ;  /* 0xfffffff0006c0947 */ /* 0x000fea000383ffff */
.L_x_12:
[----:B------:R-:W-:-:S13]  /*1be0*/  ISETP.GE.AND P0, PT, R21, 0x1, PT ;  /* 0x000000011500780c */ /* 0x000fda0003f06270 */
[----:B------:R-:W-:Y:S05]  /*1bf0*/  @!P0 BRA `(.L_x_32) ;  /* 0x00000000004c8947 */ /* 0x000fea0003800000 */
[----:B------:R-:W-:Y:S01]  /*1c00*/  I2FP.F32.U32 R21, R21 ;  /* 0x0000001500157245 */ /* 0x000fe20000201000 */
[----:B------:R-:W-:Y:S03]  /*1c10*/  BSSY.RECONVERGENT B0, `(.L_x_33) ;  /* 0x000000d000007945 */ /* 0x000fe60003800200 */
[----:B------:R-:W1:Y:S08]  /*1c20*/  MUFU.RCP R3, R21 ;  /* 0x0000001500037308 */ /* 0x000e700000001000 */
[----:B------:R-:W2:Y:S01]  /*1c30*/  FCHK P0, R20, R21 ;  /* 0x0000001514007302 */ /* 0x000ea20000000000 */
[----:B-1----:R-:W-:-:S04]  /*1c40*/  FFMA R0, -R21, R3, 1 ;  /* 0x3f80000015007423 */ /* 0x002fc80000000103 */
[----:B------:R-:W-:-:S04]  /*1c50*/  FFMA R3, R3, R0, R3 ;  /* 0x0000000003037223 */ /* 0x000fc80000000003 */
[----:B------:R-:W-:-:S04]  /*1c60*/  FFMA R0, R3, R20, RZ ;  /* 0x0000001403007223 */ /* 0x000fc800000000ff */
[----:B------:R-:W-:-:S04]  /*1c70*/  FFMA R5, -R21, R0, R20 ;  /* 0x0000000015057223 */ /* 0x000fc80000000114 */
[----:B------:R-:W-:Y:S01]  /*1c80*/  FFMA R5, R3, R5, R0 ;  /* 0x0000000503057223 */ /* 0x000fe20000000000 */
[----:B--2---:R-:W-:Y:S06]  /*1c90*/  @!P0 BRA `(.L_x_34) ;  /* 0x0000000000108947 */ /* 0x004fec0003800000 */
[----:B------:R-:W-:Y:S01]  /*1ca0*/  IMAD.MOV.U32 R0, RZ, RZ, R20 ;  /* 0x000000ffff007224 */ /* 0x000fe200078e0014 */
[----:B------:R-:W-:Y:S01]  /*1cb0*/  MOV R2, 0x1ce0 ;  /* 0x00001ce000027802 */ /* 0x000fe20000000f00 */
[----:B------:R-:W-:-:S07]  /*1cc0*/  IMAD.MOV.U32 R3, RZ, RZ, R21 ;  /* 0x000000ffff037224 */ /* 0x000fce00078e0015 */
[----:B0----5:R-:W-:Y:S05]  /*1cd0*/  CALL.REL.NOINC `($__internal_1_$__cuda_sm3x_div_rn_noftz_f32_slowpath) ;  /* 0x0000000000287944 */ /* 0x021fea0003c00000 */
.L_x_34:
[----:B0-----:R-:W-:Y:S05]  /*1ce0*/  BSYNC.RECONVERGENT B0 ;  /* 0x0000000000007941 */ /* 0x001fea0003800200 */
.L_x_33:
[----:B------:R-:W0:Y:S02]  /*1cf0*/  LDC.64 R2, c[0x0][0x3b8] ;  /* 0x0000ee00ff027b82 */ /* 0x000e240000000a00 */
[----:B0-----:R-:W-:-:S05]  /*1d00*/  IMAD.WIDE R22, R22, 0x4, R2 ;  /* 0x0000000416167825 */ /* 0x001fca00078e0202 */
[----:B------:R-:W-:Y:S01]  /*1d10*/  STG.E desc[UR10][R22.64], R5 ;  /* 0x0000000516007986 */ /* 0x000fe2000c10190a */
[----:B------:R-:W-:Y:S05]  /*1d20*/  EXIT ;  /* 0x000000000000794d */ /* 0x000fea0003800000 */
.L_x_32:
[----:B------:R-:W1:Y:S01]  /*1d30*/  LDC.64 R2, c[0x0][0x3b8] ;  /* 0x0000ee00ff027b82 */ /* 0x000e620000000a00 */
[----:B------:R-:W-:Y:S02]  /*1d40*/  IMAD.MOV.U32 R5, RZ, RZ, 0x47c35000 ;  /* 0x47c35000ff057424 */ /* 0x000fe400078e00ff */
[----:B-1----:R-:W-:-:S05]  /*1d50*/  IMAD.WIDE R2, R22, 0x4, R2 ;  /* 0x0000000416027825 */ /* 0x002fca00078e0202 */
[----:B0-----:R-:W-:Y:S01]  /*1d60*/  STG.E desc[UR10][R2.64], R5 ;  /* 0x0000000502007986 */ /* 0x001fe2000c10190a */
[----:B------:R-:W-:Y:S05]  /*1d70*/  EXIT ;  /* 0x000000000000794d */ /* 0x000fea0003800000 */
        .weak           $__internal_1_$__cuda_sm3x_div_rn_noftz_f32_slowpath
        .type           $__internal_1_$__cuda_sm3x_div_rn_noftz_f32_slowpath,@function
        .size           $__internal_1_$__cuda_sm3x_div_rn_noftz_f32_slowpath,(.L_x_48 - $__internal_1_$__cuda_sm3x_div_rn_noftz_f32_slowpath)
$__internal_1_$__cuda_sm3x_div_rn_noftz_f32_slowpath:
[----:B------:R-:W-:Y:S01]  /*1d80*/  SHF.R.U32.HI R5, RZ, 0x17, R3 ;  /* 0x00000017ff057819 */ /* 0x000fe20000011603 */
[----:B------:R-:W-:Y:S01]  /*1d90*/  BSSY.RECONVERGENT B3, `(.L_x_35) ;  /* 0x0000062000037945 */ /* 0x000fe20003800200 */
[----:B------:R-:W-:Y:S02]  /*1da0*/  SHF.R.U32.HI R4, RZ, 0x17, R0 ;  /* 0x00000017ff047819 */ /* 0x000fe40000011600 */
[----:B------:R-:W-:Y:S02]  /*1db0*/  LOP3.LUT R18, R5, 0xff, RZ, 0xc0, !PT ;  /* 0x000000ff05127812 */ /* 0x000fe400078ec0ff */
[----:B------:R-:W-:-:S03]  /*1dc0*/  LOP3.LUT R9, R4, 0xff, RZ, 0xc0, !PT ;  /* 0x000000ff04097812 */ /* 0x000fc600078ec0ff */
[----:B------:R-:W-:Y:S02]  /*1dd0*/  VIADD R6, R18, 0xffffffff ;  /* 0xffffffff12067836 */ /* 0x000fe40000000000 */
[----:B------:R-:W-:-:S03]  /*1de0*/  VIADD R5, R9, 0xffffffff ;  /* 0xffffffff09057836 */ /* 0x000fc60000000000 */
[----:B------:R-:W-:-:S04]  /*1df0*/  ISETP.GT.U32.AND P0, PT, R6, 0xfd, PT ;  /* 0x000000fd0600780c */ /* 0x000fc80003f04070 */
[----:B------:R-:W-:-:S13]  /*1e00*/  ISETP.GT.U32.OR P0, PT, R5, 0xfd, P0 ;  /* 0x000000fd0500780c */ /* 0x000fda0000704470 */
[----:B------:R-:W-:Y:S01]  /*1e10*/  @!P0 IMAD.MOV.U32 R4, RZ, RZ, RZ ;  /* 0x000000ffff048224 */ /* 0x000fe200078e00ff */
[----:B------:R-:W-:Y:S06]  /*1e20*/  @!P0 BRA `(.L_x_36) ;  /* 0x00000000005c8947 */ /* 0x000fec0003800000 */
[----:B------:R-:W-:Y:S02]  /*1e30*/  FSETP.GTU.FTZ.AND P0, PT, |R0|, +INF , PT ;  /* 0x7f8000000000780b */ /* 0x000fe40003f1c200 */
[----:B------:R-:W-:-:S04]  /*1e40*/  FSETP.GTU.FTZ.AND P1, PT, |R3|, +INF , PT ;  /* 0x7f8000000300780b */ /* 0x000fc80003f3c200 */
[----:B------:R-:W-:-:S13]  /*1e50*/  PLOP3.LUT P0, PT, P0, P1, PT, 0xf8, 0x8f ;  /* 0x00000000008f781c */ /* 0x000fda0000703f70 */
[----:B------:R-:W-:Y:S05]  /*1e60*/  @P0 BRA `(.L_x_37) ;  /* 0x00000004004c0947 */ /* 0x000fea0003800000 */
[----:B------:R-:W-:-:S13]  /*1e70*/  LOP3.LUT P0, RZ, R3, 0x7fffffff, R0, 0xc8, !PT ;  /* 0x7fffffff03ff7812 */ /* 0x000fda000780c800 */
[----:B------:R-:W-:Y:S05]  /*1e80*/  @!P0 BRA `(.L_x_38) ;  /* 0x00000004003c8947 */ /* 0x000fea0003800000 */
[C---:B------:R-:W-:Y:S02]  /*1e90*/  FSETP.NEU.FTZ.AND P0, PT, |R0|.reuse, +INF , PT ;  /* 0x7f8000000000780b */ /* 0x040fe40003f1d200 */
[----:B------:R-:W-:Y:S02]  /*1ea0*/  FSETP.NEU.FTZ.AND P2, PT, |R3|, +INF , PT ;  /* 0x7f8000000300780b */ /* 0x000fe40003f5d200 */
[----:B------:R-:W-:-:S11]  /*1eb0*/  FSETP.NEU.FTZ.AND P1, PT, |R0|, +INF , PT ;  /* 0x7f8000000000780b */ /* 0x000fd60003f3d200 */
[----:B------:R-:W-:Y:S05]  /*1ec0*/  @!P2 BRA !P0, `(.L_x_38) ;  /* 0x00000004002ca947 */ /* 0x000fea0004000000 */
[----:B------:R-:W-:-:S04]  /*1ed0*/  LOP3.LUT P0, RZ, R0, 0x7fffffff, RZ, 0xc0, !PT ;  /* 0x7fffffff00ff7812 */ /* 0x000fc8000780c0ff */
[----:B------:R-:W-:-:S13]  /*1ee0*/  PLOP3.LUT P0, PT, P2, P0, PT, 0x2f, 0xf2 ;  /* 0x0000000000f2781c */ /* 0x000fda0001700577 */
[----:B------:R-:W-:Y:S05]  /*1ef0*/  @P0 BRA `(.L_x_39) ;  /* 0x0000000400180947 */ /* 0x000fea0003800000 */
[----:B------:R-:W-:-:S04]  /*1f00*/  LOP3.LUT P0, RZ, R3, 0x7fffffff, RZ, 0xc0, !PT ;  /* 0x7fffffff03ff7812 */ /* 0x000fc8000780c0ff */
[----:B------:R-:W-:-:S13]  /*1f10*/  PLOP3.LUT P0, PT, P1, P0, PT, 0x2f, 0xf2 ;  /* 0x0000000000f2781c */ /* 0x000fda0000f00577 */
[----:B------:R-:W-:Y:S05]  /*1f20*/  @P0 BRA `(.L_x_40) ;  /* 0x0000000400000947 */ /* 0x000fea0003800000 */
[----:B------:R-:W-:Y:S02]  /*1f30*/  ISETP.GE.AND P0, PT, R5, RZ, PT ;  /* 0x000000ff0500720c */ /* 0x000fe40003f06270 */
[----:B------:R-:W-:-:S11]  /*1f40*/  ISETP.GE.AND P1, PT, R6, RZ, PT ;  /* 0x000000ff0600720c */ /* 0x000fd60003f26270 */
[----:B------:R-:W-:Y:S02]  /*1f50*/  @P0 IMAD.MOV.U32 R4, RZ, RZ, RZ ;  /* 0x000000ffff040224 */ /* 0x000fe400078e00ff */
[----:B------:R-:W-:Y:S01]  /*1f60*/  @!P0 FFMA R0, R0, 1.84467440737095516160e+19, RZ ;  /* 0x5f80000000008823 */ /* 0x000fe200000000ff */
[----:B------:R-:W-:Y:S02]  /*1f70*/  @!P0 IMAD.MOV.U32 R4, RZ, RZ, -0x40 ;  /* 0xffffffc0ff048424 */ /* 0x000fe400078e00ff */
[----:B------:R-:W-:Y:S02]  /*1f80*/  @!P1 FFMA R3, R3, 1.84467440737095516160e+19, RZ ;  /* 0x5f80000003039823 */ /* 0x000fe400000000ff */
[----:B------:R-:W-:-:S07]  /*1f90*/  @!P1 VIADD R4, R4, 0x40 ;  /* 0x0000004004049836 */ /* 0x000fce0000000000 */
.L_x_36:
[----:B------:R-:W-:Y:S01]  /*1fa0*/  LEA R6, R18, 0xc0800000, 0x17 ;  /* 0xc080000012067811 */ /* 0x000fe200078eb8ff */
[----:B------:R-:W-:Y:S04]  /*1fb0*/  BSSY.RECONVERGENT B4, `(.L_x_41) ;  /* 0x0000036000047945 */ /* 0x000fe80003800200 */
[----:B------:R-:W-:Y:S02]  /*1fc0*/  IMAD.IADD R6, R3, 0x1, -R6 ;  /* 0x0000000103067824 */ /* 0x000fe400078e0a06 */
[----:B------:R-:W-:Y:S02]  /*1fd0*/  VIADD R3, R9, 0xffffff81 ;  /* 0xffffff8109037836 */ /* 0x000fe40000000000 */
[----:B------:R-:W0:Y:S01]  /*1fe0*/  MUFU.RCP R5, R6 ;  /* 0x0000000600057308 */ /* 0x000e220000001000 */
[----:B------:R-:W-:Y:S01]  /*1ff0*/  FADD.FTZ R7, -R6, -RZ ;  /* 0x800000ff06077221 */ /* 0x000fe20000010100 */
[----:B------:R-:W-:-:S03]  /*2000*/  IMAD R0, R3, -0x800000, R0 ;  /* 0xff80000003007824 */ /* 0x000fc600078e0200 */
[----:B0-----:R-:W-:-:S04]  /*2010*/  FFMA R16, R5, R7, 1 ;  /* 0x3f80000005107423 */ /* 0x001fc80000000007 */
[----:B------:R-:W-:-:S04]  /*2020*/  FFMA R24, R5, R16, R5 ;  /* 0x0000001005187223 */ /* 0x000fc80000000005 */
[----:B------:R-:W-:-:S04]  /*2030*/  FFMA R5, R0, R24, RZ ;  /* 0x0000001800057223 */ /* 0x000fc800000000ff */
[----:B------:R-:W-:-:S04]  /*2040*/  FFMA R16, R7, R5, R0 ;  /* 0x0000000507107223 */ /* 0x000fc80000000000 */
[----:B------:R-:W-:Y:S01]  /*2050*/  FFMA R9, R24, R16, R5 ;  /* 0x0000001018097223 */ /* 0x000fe20000000005 */
[----:B------:R-:W-:-:S03]  /*2060*/  IADD3 R5, PT, PT, R3, 0x7f, -R18 ;  /* 0x0000007f03057810 */ /* 0x000fc60007ffe812 */
[----:B------:R-:W-:Y:S02]  /*2070*/  FFMA R16, R7, R9, R0 ;  /* 0x0000000907107223 */ /* 0x000fe40000000000 */
[----:B------:R-:W-:Y:S02]  /*2080*/  IMAD.IADD R5, R5, 0x1, R4 ;  /* 0x0000000105057824 */ /* 0x000fe400078e0204 */
[----:B------:R-:W-:-:S05]  /*2090*/  FFMA R0, R24, R16, R9 ;  /* 0x0000001018007223 */ /* 0x000fca0000000009 */
[----:B------:R-:W-:-:S04]  /*20a0*/  SHF.R.U32.HI R3, RZ, 0x17, R0 ;  /* 0x00000017ff037819 */ /* 0x000fc80000011600 */
[----:B------:R-:W-:-:S05]  /*20b0*/  LOP3.LUT R3, R3, 0xff, RZ, 0xc0, !PT ;  /* 0x000000ff03037812 */ /* 0x000fca00078ec0ff */
[----:B------:R-:W-:-:S04]  /*20c0*/  IMAD.IADD R7, R3, 0x1, R5 ;  /* 0x0000000103077824 */ /* 0x000fc800078e0205 */
[----:B------:R-:W-:-:S05]  /*20d0*/  VIADD R3, R7, 0xffffffff ;  /* 0xffffffff07037836 */ /* 0x000fca0000000000 */
[----:B------:R-:W-:-:S13]  /*20e0*/  ISETP.GE.U32.AND P0, PT, R3, 0xfe, PT ;  /* 0x000000fe0300780c */ /* 0x000fda0003f06070 */
[----:B------:R-:W-:Y:S05]  /*20f0*/  @!P0 BRA `(.L_x_42) ;  /* 0x0000000000808947 */ /* 0x000fea0003800000 */
[----:B------:R-:W-:-:S13]  /*2100*/  ISETP.GT.AND P0, PT, R7, 0xfe, PT ;  /* 0x000000fe0700780c */ /* 0x000fda0003f04270 */
[----:B------:R-:W-:Y:S05]  /*2110*/  @P0 BRA `(.L_x_43) ;  /* 0x00000000006c0947 */ /* 0x000fea0003800000 */
[----:B------:R-:W-:-:S13]  /*2120*/  ISETP.GE.AND P0, PT, R7, 0x1, PT ;  /* 0x000000010700780c */ /* 0x000fda0003f06270 */
[----:B------:R-:W-:Y:S05]  /*2130*/  @P0 BRA `(.L_x_44) ;  /* 0x0000000000740947 */ /* 0x000fea0003800000 */
[----:B------:R-:W-:Y:S02]  /*2140*/  ISETP.GE.AND P0, PT, R7, -0x18, PT ;  /* 0xffffffe80700780c */ /* 0x000fe40003f06270 */
[----:B------:R-:W-:-:S11]  /*2150*/  LOP3.LUT R0, R0, 0x80000000, RZ, 0xc0, !PT ;  /* 0x8000000000007812 */ /* 0x000fd600078ec0ff */
[----:B------:R-:W-:Y:S05]  /*2160*/  @!P0 BRA `(.L_x_44) ;  /* 0x0000000000688947 */ /* 0x000fea0003800000 */
[CCC-:B------:R-:W-:Y:S01]  /*2170*/  FFMA.RZ R3, R24.reuse, R16.reuse, R9.reuse ;  /* 0x0000001018037223 */ /* 0x1c0fe2000000c009 */
[C---:B------:R-:W-:Y:S02]  /*2180*/  VIADD R6, R7.reuse, 0x20 ;  /* 0x0000002007067836 */ /* 0x040fe40000000000 */
[CCC-:B------:R-:W-:Y:S01]  /*2190*/  FFMA.RM R4, R24.reuse, R16.reuse, R9.reuse ;  /* 0x0000001018047223 */ /* 0x1c0fe20000004009 */
[----:B------:R-:W-:Y:S02]  /*21a0*/  ISETP.NE.AND P2, PT, R7, RZ, PT ;  /* 0x000000ff0700720c */ /* 0x000fe40003f45270 */
[----:B------:R-:W-:Y:S01]  /*21b0*/  LOP3.LUT R5, R3, 0x7fffff, RZ, 0xc0, !PT ;  /* 0x007fffff03057812 */ /* 0x000fe200078ec0ff */
[----:B------:R-:W-:Y:S01]  /*21c0*/  FFMA.RP R3, R24, R16, R9 ;  /* 0x0000001018037223 */ /* 0x000fe20000008009 */
[----:B------:R-:W-:Y:S01]  /*21d0*/  ISETP.NE.AND P1, PT, R7, RZ, PT ;  /* 0x000000ff0700720c */ /* 0x000fe20003f25270 */
[----:B------:R-:W-:Y:S01]  /*21e0*/  IMAD.MOV R7, RZ, RZ, -R7 ;  /* 0x000000ffff077224 */ /* 0x000fe200078e0a07 */
[----:B------:R-:W-:-:S02]  /*21f0*/  LOP3.LUT R5, R5, 0x800000, RZ, 0xfc, !PT ;  /* 0x0080000005057812 */ /* 0x000fc400078efcff */
[----:B------:R-:W-:Y:S02]  /*2200*/  FSETP.NEU.FTZ.AND P0, PT, R3, R4, PT ;  /* 0x000000040300720b */ /* 0x000fe40003f1d000 */
[----:B------:R-:W-:Y:S02]  /*2210*/  SHF.L.U32 R6, R5, R6, RZ ;  /* 0x0000000605067219 */ /* 0x000fe400000006ff */
[----:B------:R-:W-:Y:S02]  /*2220*/  SEL R4, R7, RZ, P2 ;  /* 0x000000ff07047207 */ /* 0x000fe40001000000 */
[----:B------:R-:W-:Y:S02]  /*2230*/  ISETP.NE.AND P1, PT, R6, RZ, P1 ;  /* 0x000000ff0600720c */ /* 0x000fe40000f25270 */
[----:B------:R-:W-:Y:S02]  /*2240*/  SHF.R.U32.HI R4, RZ, R4, R5 ;  /* 0x00000004ff047219 */ /* 0x000fe40000011605 */
[----:B------:R-:W-:-:S02]  /*2250*/  PLOP3.LUT P0, PT, P0, P1, PT, 0xf8, 0x8f ;  /* 0x00000000008f781c */ /* 0x000fc40000703f70 */
[----:B------:R-:W-:Y:S02]  /*2260*/  SHF.R.U32.HI R6, RZ, 0x1, R4 ;  /* 0x00000001ff067819 */ /* 0x000fe40000011604 */
[----:B------:R-:W-:-:S04]  /*2270*/  SEL R3, RZ, 0x1, !P0 ;  /* 0x00000001ff037807 */ /* 0x000fc80004000000 */
[----:B------:R-:W-:-:S04]  /*2280*/  LOP3.LUT R3, R3, 0x1, R6, 0xf8, !PT ;  /* 0x0000000103037812 */ /* 0x000fc800078ef806 */
[----:B------:R-:W-:-:S05]  /*2290*/  LOP3.LUT R3, R3, R4, RZ, 0xc0, !PT ;  /* 0x0000000403037212 */ /* 0x000fca00078ec0ff */
[----:B------:R-:W-:-:S05]  /*22a0*/  IMAD.IADD R3, R6, 0x1, R3 ;  /* 0x0000000106037824 */ /* 0x000fca00078e0203 */
[----:B------:R-:W-:Y:S01]  /*22b0*/  LOP3.LUT R0, R3, R0, RZ, 0xfc, !PT ;  /* 0x0000000003007212 */ /* 0x000fe200078efcff */
[----:B------:R-:W-:Y:S06]  /*22c0*/  BRA `(.L_x_44) ;  /* 0x0000000000107947 */ /* 0x000fec0003800000 */
.L_x_43:
[----:B------:R-:W-:-:S04]  /*22d0*/  LOP3.LUT R0, R0, 0x80000000, RZ, 0xc0, !PT ;  /* 0x8000000000007812 */ /* 0x000fc800078ec0ff */
[----:B------:R-:W-:Y:S01]  /*22e0*/  LOP3.LUT R0, R0, 0x7f800000, RZ, 0xfc, !PT ;  /* 0x7f80000000007812 */ /* 0x000fe200078efcff */
[----:B------:R-:W-:Y:S06]  /*22f0*/  BRA `(.L_x_44) ;  /* 0x0000000000047947 */ /* 0x000fec0003800000 */
.L_x_42:
[----:B------:R-:W-:-:S07]  /*2300*/  IMAD R0, R5, 0x800000, R0 ;  /* 0x0080000005007824 */ /* 0x000fce00078e0200 */
.L_x_44:
[----:B------:R-:W-:Y:S05]  /*2310*/  BSYNC.RECONVERGENT B4 ;  /* 0x0000000000047941 */ /* 0x000fea0003800200 */
.L_x_41:
[----:B------:R-:W-:Y:S05]  /*2320*/  BRA `(.L_x_45) ;  /* 0x0000000000207947 */ /* 0x000fea0003800000 */
.L_x_40:
[----:B------:R-:W-:-:S04]  /*2330*/  LOP3.LUT R0, R3, 0x80000000, R0, 0x48, !PT ;  /* 0x8000000003007812 */ /* 0x000fc800078e4800 */
[----:B------:R-:W-:Y:S01]  /*2340*/  LOP3.LUT R0, R0, 0x7f800000, RZ, 0xfc, !PT ;  /* 0x7f80000000007812 */ /* 0x000fe200078efcff */
[----:B------:R-:W-:Y:S06]  /*2350*/  BRA `(.L_x_45) ;  /* 0x0000000000147947 */ /* 0x000fec0003800000 */
.L_x_39:
[----:B------:R-:W-:Y:S01]  /*2360*/  LOP3.LUT R0, R3, 0x80000000, R0, 0x48, !PT ;  /* 0x8000000003007812 */ /* 0x000fe200078e4800 */
[----:B------:R-:W-:Y:S06]  /*2370*/  BRA `(.L_x_45) ;  /* 0x00000000000c7947 */ /* 0x000fec0003800000 */
.L_x_38:
[----:B------:R-:W0:Y:S01]  /*2380*/  MUFU.RSQ R0, -QNAN ;  /* 0xffc0000000007908 */ /* 0x000e220000001400 */
[----:B------:R-:W-:Y:S05]  /*2390*/  BRA `(.L_x_45) ;  /* 0x0000000000047947 */ /* 0x000fea0003800000 */
.L_x_37:
[----:B------:R-:W-:-:S07]  /*23a0*/  FADD.FTZ R0, R0, R3 ;  /* 0x0000000300007221 */ /* 0x000fce0000010000 */
.L_x_45:
[----:B------:R-:W-:Y:S05]  /*23b0*/  BSYNC.RECONVERGENT B3 ;  /* 0x0000000000037941 */ /* 0x000fea0003800200 */
.L_x_35:
[----:B------:R-:W-:Y:S02]  /*23c0*/  IMAD.MOV.U32 R3, RZ, RZ, 0x0 ;  /* 0x00000000ff037424 */ /* 0x000fe400078e00ff */
[----:B0-----:R-:W-:Y:S02]  /*23d0*/  IMAD.MOV.U32 R5, RZ, RZ, R0 ;  /* 0x000000ffff057224 */ /* 0x001fe400078e0000 */
[----:B------:R-:W-:Y:S05]  /*23e0*/  RET.REL.NODEC R2 `(computeCorrespondenceScores) ;  /* 0xffffffdc02047950 */ /* 0x000fea0003c3ffff */
.L_x_46:
        /* <DEDUP_REMOVED lines=9> */
.L_x_48:


//--------------------- .nv.shared.reserved.0     --------------------------
	.section	.nv.shared.reserved.0,"aw",@nobits
	.weak		__nv_reservedSMEM_offset_0_alias
	.size		__nv_reservedSMEM_offset_0_alias, 0, 64
	.other		__nv_reservedSMEM_offset_0_alias,@"STO_CUDA_RESERVED_SHARED STV_DEFAULT"
__nv_reservedSMEM_offset_0_alias:
	.zero		0
	.zero		64


//--------------------- .nv.constant0.smoothGridPoints --------------------------
	.section	.nv.constant0.smoothGridPoints,"a",@progbits
	.sectionflags	@""
	.align	4
.nv.constant0.smoothGridPoints:
	.zero		952


//--------------------- .nv.constant0.removeOutliers --------------------------
	.section	.nv.constant0.removeOutliers,"a",@progbits
	.sectionflags	@""
	.align	4
.nv.constant0.removeOutliers:
	.zero		924


//--------------------- .nv.constant0.computeCorrespondenceScores --------------------------
	.section	.nv.constant0.computeCorrespondenceScores,"a",@progbits
	.sectionflags	@""
	.align	4
.nv.constant0.computeCorrespondenceScores:
	.zero		964


//--------------------- SYMBOLS --------------------------

	.type		.nv.reservedSmem.offset0,@object
	.size		.nv.reservedSmem.offset0,0x4
